def attn_fwd(
    Q,
    K,
    V,
    Out,
    Lse,
    sm_scale,
    stride_qz,
    stride_qh,
    stride_qm,
    stride_qk,
    stride_kz,
    stride_kh,
    stride_kn,
    stride_kk,
    stride_vz,
    stride_vh,
    stride_vn,
    stride_vk,
    stride_oz,
    stride_oh,
    stride_om,
    stride_ok,
    seqlen_q,
    seqlen_k,
    BLOCK_M: tl.constexpr,
    BLOCK_N: tl.constexpr,
    HEAD_DIM: tl.constexpr,
    CAUSAL: tl.constexpr,
):
    start_m = tl.program_id(0)
    off_hz = tl.program_id(1)
    q_off = off_hz * stride_qh
    k_off = off_hz * stride_kh
    v_off = off_hz * stride_vh
    offs_m = start_m * BLOCK_M + tl.arange(0, BLOCK_M)
    offs_d = tl.arange(0, HEAD_DIM)
    offs_n = tl.arange(0, BLOCK_N)
    q_ptrs = Q + q_off + offs_m[:, None] * stride_qm + offs_d[None, :] * stride_qk
    k_ptrs = K + k_off + offs_d[:, None] * stride_kk + offs_n[None, :] * stride_kn
    v_ptrs = V + v_off + offs_n[:, None] * stride_vn + offs_d[None, :] * stride_vk
    m_i = tl.full([BLOCK_M], float("-inf"), dtype=tl.float32)
    l_i = tl.zeros([BLOCK_M], dtype=tl.float32) + 1.0
    acc = tl.zeros([BLOCK_M, HEAD_DIM], dtype=tl.float32)
    q = tl.load(q_ptrs)
    acc, l_i, m_i = _attn_fwd_inner(
        acc,
        l_i,
        m_i,
        q,
        k_ptrs,
        v_ptrs,
        sm_scale,
        stride_kn,
        stride_vn,
        start_m,
        seqlen_k,
        BLOCK_M,
        BLOCK_N,
        HEAD_DIM,
        CAUSAL,
    )
    acc = acc / l_i[:, None]
    lse = m_i + tl.math.log2(l_i) / 1.4426950408889634
    o_ptrs = (
        Out
        + off_hz * stride_oh
        + offs_m[:, None] * stride_om
        + offs_d[None, :] * stride_ok
    )
    tl.store(o_ptrs, acc.to(Out.dtype.element_ty))
    tl.store(Lse + off_hz * seqlen_q + offs_m, lse)

# config = {"BLOCK_M": 128, "BLOCK_N": 16, "HEAD_DIM": 64, "arch": "sm_80", "causal": true, "dtype": "fp16", "num_stages": 2, "num_warps": 4}
# arch = sm_80


// ===== COMPILED SASS (sm_80) =====

	.target	sm_80

	.elftype	@"ET_EXEC"


//--------------------- .note.nv.tkinfo           --------------------------
	.section	.note.nv.tkinfo,"",@"SHT_NOTE"
	.sectionflags	@"SHF_NOTE_NV_TKINFO"
	.tkinfo
        /*0018*/ 	.word	0x00000002
        /*0030*/ 	.string	""
        /*0030*/ 	.string	"ptxas"
        /*0030*/ 	.string	"Cuda compilation tools, release 13.0, V13.0.88"
        /*0030*/ 	.string	"Build cuda_13.0.r13.0/compiler.36424714_0"
        /*0030*/ 	.string	"-v  -suppress-debug-info  -lineinfo  -arch sm_80 "



//--------------------- .note.nv.cuinfo           --------------------------
	.section	.note.nv.cuinfo,"",@"SHT_NOTE"
	.sectionflags	@"SHF_NOTE_NV_CUINFO"
        /*0018*/ 	.short	0x0002
        /*001a*/ 	.short	0x0050
        /*001c*/ 	.short	0x0082
	.zero		2


//--------------------- .nv.info                  --------------------------
	.section	.nv.info,"",@"SHT_CUDA_INFO"
	.align	4


	//----- nvinfo : EIATTR_REGCOUNT
	.align		4
        /*0000*/ 	.byte	0x04, 0x2f
        /*0002*/ 	.short	(.L_2 - .L_1)
	.align		4
.L_1:
        /*0004*/ 	.word	index@(attn_fwd)
        /*0008*/ 	.word	0x000000a8


	//----- nvinfo : EIATTR_FRAME_SIZE
	.align		4
.L_2:
        /*000c*/ 	.byte	0x04, 0x11
        /*000e*/ 	.short	(.L_4 - .L_3)
	.align		4
.L_3:
        /*0010*/ 	.word	index@(attn_fwd)
        /*0014*/ 	.word	0x00000000


	//----- nvinfo : EIATTR_MIN_STACK_SIZE
	.align		4
.L_4:
        /*0018*/ 	.byte	0x04, 0x12
        /*001a*/ 	.short	(.L_6 - .L_5)
	.align		4
.L_5:
        /*001c*/ 	.word	index@(attn_fwd)
        /*0020*/ 	.word	0x00000000
.L_6:


//--------------------- .nv.info.attn_fwd         --------------------------
	.section	.nv.info.attn_fwd,"",@"SHT_CUDA_INFO"
	.sectionflags	@""
	.align	4


	//----- nvinfo : EIATTR_CUDA_API_VERSION
	.align		4
        /*0000*/ 	.byte	0x04, 0x37
        /*0002*/ 	.short	(.L_8 - .L_7)
.L_7:
        /*0004*/ 	.word	0x00000082


	//----- nvinfo : EIATTR_SW2861232_WAR
	.align		4
.L_8:
        /*0008*/ 	.byte	0x01, 0x35
	.zero		2


	//----- nvinfo : EIATTR_PARAM_CBANK
	.align		4
        /*000c*/ 	.byte	0x04, 0x0a
        /*000e*/ 	.short	(.L_10 - .L_9)
	.align		4
.L_9:
        /*0010*/ 	.word	index@(.nv.constant0.attn_fwd)
        /*0014*/ 	.short	0x0160
        /*0016*/ 	.short	0x0088


	//----- nvinfo : EIATTR_CBANK_PARAM_SIZE
	.align		4
.L_10:
        /*0018*/ 	.byte	0x03, 0x19
        /*001a*/ 	.short	0x0088


	//----- nvinfo : EIATTR_KPARAM_INFO
	.align		4
        /*001c*/ 	.byte	0x04, 0x17
        /*001e*/ 	.short	(.L_12 - .L_11)
.L_11:
        /*0020*/ 	.word	0x00000000
        /*0024*/ 	.short	0x0019
        /*0026*/ 	.short	0x0080
        /*0028*/ 	.byte	0x00, 0xf4, 0x21, 0x00


	//----- nvinfo : EIATTR_KPARAM_INFO
	.align		4
.L_12:
        /*002c*/ 	.byte	0x04, 0x17
        /*002e*/ 	.short	(.L_14 - .L_13)
.L_13:
        /*0030*/ 	.word	0x00000000
        /*0034*/ 	.short	0x0018
        /*0036*/ 	.short	0x0078
        /*0038*/ 	.byte	0x00, 0xf4, 0x21, 0x00


	//----- nvinfo : EIATTR_KPARAM_INFO
	.align		4
.L_14:
        /*003c*/ 	.byte	0x04, 0x17
        /*003e*/ 	.short	(.L_16 - .L_15)
.L_15:
        /*0040*/ 	.word	0x00000000
        /*0044*/ 	.short	0x0017
        /*0046*/ 	.short	0x0070
        /*0048*/ 	.byte	0x00, 0xf0, 0x11, 0x00


	//----- nvinfo : EIATTR_KPARAM_INFO
	.align		4
.L_16:
        /*004c*/ 	.byte	0x04, 0x17
        /*004e*/ 	.short	(.L_18 - .L_17)
.L_17:
        /*0050*/ 	.word	0x00000000
        /*0054*/ 	.short	0x0016
        /*0056*/ 	.short	0x006c
        /*0058*/ 	.byte	0x00, 0xf0, 0x11, 0x00


	//----- nvinfo : EIATTR_KPARAM_INFO
	.align		4
.L_18:
        /*005c*/ 	.byte	0x04, 0x17
        /*005e*/ 	.short	(.L_20 - .L_19)
.L_19:
        /*0060*/ 	.word	0x00000000
        /*0064*/ 	.short	0x0015
        /*0066*/ 	.short	0x0068
        /*0068*/ 	.byte	0x00, 0xf0, 0x11, 0x00


	//----- nvinfo : EIATTR_KPARAM_INFO
	.align		4
.L_20:
        /*006c*/ 	.byte	0x04, 0x17
        /*006e*/ 	.short	(.L_22 - .L_21)
.L_21:
        /*0070*/ 	.word	0x00000000
        /*0074*/ 	.short	0x0014
        /*0076*/ 	.short	0x0064
        /*0078*/ 	.byte	0x00, 0xf0, 0x11, 0x00


	//----- nvinfo : EIATTR_KPARAM_INFO
	.align		4
.L_22:
        /*007c*/ 	.byte	0x04, 0x17
        /*007e*/ 	.short	(.L_24 - .L_23)
.L_23:
        /*0080*/ 	.word	0x00000000
        /*0084*/ 	.short	0x0013
        /*0086*/ 	.short	0x0060
        /*0088*/ 	.byte	0x00, 0xf0, 0x11, 0x00


	//----- nvinfo : EIATTR_KPARAM_INFO
	.align		4
.L_24:
        /*008c*/ 	.byte	0x04, 0x17
        /*008e*/ 	.short	(.L_26 - .L_25)
.L_25:
        /*0090*/ 	.word	0x00000000
        /*0094*/ 	.short	0x0012
        /*0096*/ 	.short	0x005c
        /*0098*/ 	.byte	0x00, 0xf0, 0x11, 0x00


	//----- nvinfo : EIATTR_KPARAM_INFO
	.align		4
.L_26:
        /*009c*/ 	.byte	0x04, 0x17
        /*009e*/ 	.short	(.L_28 - .L_27)
.L_27:
        /*00a0*/ 	.word	0x00000000
        /*00a4*/ 	.short	0x0011
        /*00a6*/ 	.short	0x0058
        /*00a8*/ 	.byte	0x00, 0xf0, 0x11, 0x00


	//----- nvinfo : EIATTR_KPARAM_INFO
	.align		4
.L_28:
        /*00ac*/ 	.byte	0x04, 0x17
        /*00ae*/ 	.short	(.L_30 - .L_29)
.L_29:
        /*00b0*/ 	.word	0x00000000
        /*00b4*/ 	.short	0x0010
        /*00b6*/ 	.short	0x0054
        /*00b8*/ 	.byte	0x00, 0xf0, 0x11, 0x00


	//----- nvinfo : EIATTR_KPARAM_INFO
	.align		4
.L_30:
        /*00bc*/ 	.byte	0x04, 0x17
        /*00be*/ 	.short	(.L_32 - .L_31)
.L_31:
        /*00c0*/ 	.word	0x00000000
        /*00c4*/ 	.short	0x000f
        /*00c6*/ 	.short	0x0050
        /*00c8*/ 	.byte	0x00, 0xf0, 0x11, 0x00


	//----- nvinfo : EIATTR_KPARAM_INFO
	.align		4
.L_32:
        /*00cc*/ 	.byte	0x04, 0x17
        /*00ce*/ 	.short	(.L_34 - .L_33)
.L_33:
        /*00d0*/ 	.word	0x00000000
        /*00d4*/ 	.short	0x000e
        /*00d6*/ 	.short	0x004c
        /*00d8*/ 	.byte	0x00, 0xf0, 0x11, 0x00


	//----- nvinfo : EIATTR_KPARAM_INFO
	.align		4
.L_34:
        /*00dc*/ 	.byte	0x04, 0x17
        /*00de*/ 	.short	(.L_36 - .L_35)
.L_35:
        /*00e0*/ 	.word	0x00000000
        /*00e4*/ 	.short	0x000d
        /*00e6*/ 	.short	0x0048
        /*00e8*/ 	.byte	0x00, 0xf0, 0x11, 0x00


	//----- nvinfo : EIATTR_KPARAM_INFO
	.align		4
.L_36:
        /*00ec*/ 	.byte	0x04, 0x17
        /*00ee*/ 	.short	(.L_38 - .L_37)
.L_37:
        /*00f0*/ 	.word	0x00000000
        /*00f4*/ 	.short	0x000c
        /*00f6*/ 	.short	0x0044
        /*00f8*/ 	.byte	0x00, 0xf0, 0x11, 0x00


	//----- nvinfo : EIATTR_KPARAM_INFO
	.align		4
.L_38:
        /*00fc*/ 	.byte	0x04, 0x17
        /*00fe*/ 	.short	(.L_40 - .L_39)
.L_39:
        /*0100*/ 	.word	0x00000000
        /*0104*/ 	.short	0x000b
        /*0106*/ 	.short	0x0040
        /*0108*/ 	.byte	0x00, 0xf0, 0x11, 0x00


	//----- nvinfo : EIATTR_KPARAM_INFO
	.align		4
.L_40:
        /*010c*/ 	.byte	0x04, 0x17
        /*010e*/ 	.short	(.L_42 - .L_41)
.L_41:
        /*0110*/ 	.word	0x00000000
        /*0114*/ 	.short	0x000a
        /*0116*/ 	.short	0x003c
        /*0118*/ 	.byte	0x00, 0xf0, 0x11, 0x00


	//----- nvinfo : EIATTR_KPARAM_INFO
	.align		4
.L_42:
        /*011c*/ 	.byte	0x04, 0x17
        /*011e*/ 	.short	(.L_44 - .L_43)
.L_43:
        /*0120*/ 	.word	0x00000000
        /*0124*/ 	.short	0x0009
        /*0126*/ 	.short	0x0038
        /*0128*/ 	.byte	0x00, 0xf0, 0x11, 0x00


	//----- nvinfo : EIATTR_KPARAM_INFO
	.align		4
.L_44:
        /*012c*/ 	.byte	0x04, 0x17
        /*012e*/ 	.short	(.L_46 - .L_45)
.L_45:
        /*0130*/ 	.word	0x00000000
        /*0134*/ 	.short	0x0008
        /*0136*/ 	.short	0x0034
        /*0138*/ 	.byte	0x00, 0xf0, 0x11, 0x00


	//----- nvinfo : EIATTR_KPARAM_INFO
	.align		4
.L_46:
        /*013c*/ 	.byte	0x04, 0x17
        /*013e*/ 	.short	(.L_48 - .L_47)
.L_47:
        /*0140*/ 	.word	0x00000000
        /*0144*/ 	.short	0x0007
        /*0146*/ 	.short	0x0030
        /*0148*/ 	.byte	0x00, 0xf0, 0x11, 0x00


	//----- nvinfo : EIATTR_KPARAM_INFO
	.align		4
.L_48:
        /*014c*/ 	.byte	0x04, 0x17
        /*014e*/ 	.short	(.L_50 - .L_49)
.L_49:
        /*0150*/ 	.word	0x00000000
        /*0154*/ 	.short	0x0006
        /*0156*/ 	.short	0x002c
        /*0158*/ 	.byte	0x00, 0xf0, 0x11, 0x00


	//----- nvinfo : EIATTR_KPARAM_INFO
	.align		4
.L_50:
        /*015c*/ 	.byte	0x04, 0x17
        /*015e*/ 	.short	(.L_52 - .L_51)
.L_51:
        /*0160*/ 	.word	0x00000000
        /*0164*/ 	.short	0x0005
        /*0166*/ 	.short	0x0028
        /*0168*/ 	.byte	0x00, 0xf0, 0x11, 0x00


	//----- nvinfo : EIATTR_KPARAM_INFO
	.align		4
.L_52:
        /*016c*/ 	.byte	0x04, 0x17
        /*016e*/ 	.short	(.L_54 - .L_53)
.L_53:
        /*0170*/ 	.word	0x00000000
        /*0174*/ 	.short	0x0004
        /*0176*/ 	.short	0x0020
        /*0178*/ 	.byte	0x00, 0xf4, 0x21, 0x00


	//----- nvinfo : EIATTR_KPARAM_INFO
	.align		4
.L_54:
        /*017c*/ 	.byte	0x04, 0x17
        /*017e*/ 	.short	(.L_56 - .L_55)
.L_55:
        /*0180*/ 	.word	0x00000000
        /*0184*/ 	.short	0x0003
        /*0186*/ 	.short	0x0018
        /*0188*/ 	.byte	0x00, 0xf4, 0x21, 0x00


	//----- nvinfo : EIATTR_KPARAM_INFO
	.align		4
.L_56:
        /*018c*/ 	.byte	0x04, 0x17
        /*018e*/ 	.short	(.L_58 - .L_57)
.L_57:
        /*0190*/ 	.word	0x00000000
        /*0194*/ 	.short	0x0002
        /*0196*/ 	.short	0x0010
        /*0198*/ 	.byte	0x00, 0xf4, 0x21, 0x00


	//----- nvinfo : EIATTR_KPARAM_INFO
	.align		4
.L_58:
        /*019c*/ 	.byte	0x04, 0x17
        /*019e*/ 	.short	(.L_60 - .L_59)
.L_59:
        /*01a0*/ 	.word	0x00000000
        /*01a4*/ 	.short	0x0001
        /*01a6*/ 	.short	0x0008
        /*01a8*/ 	.byte	0x00, 0xf4, 0x21, 0x00


	//----- nvinfo : EIATTR_KPARAM_INFO
	.align		4
.L_60:
        /*01ac*/ 	.byte	0x04, 0x17
        /*01ae*/ 	.short	(.L_62 - .L_61)
.L_61:
        /*01b0*/ 	.word	0x00000000
        /*01b4*/ 	.short	0x0000
        /*01b6*/ 	.short	0x0000
        /*01b8*/ 	.byte	0x00, 0xf4, 0x21, 0x00


	//----- nvinfo : EIATTR_MAXREG_COUNT
	.align		4
.L_62:
        /*01bc*/ 	.byte	0x03, 0x1b
        /*01be*/ 	.short	0x00ff


	//----- nvinfo : EIATTR_NUM_BARRIERS
	.align		4
        /*01c0*/ 	.byte	0x02, 0x4c
        /*01c2*/ 	.byte	0x01
	.zero		1


	//----- nvinfo : EIATTR_MERCURY_ISA_VERSION
	.align		4
        /*01c4*/ 	.byte	0x03, 0x5f
        /*01c6*/ 	.short	0x0000


	//----- nvinfo : EIATTR_COOP_GROUP_MASK_REGIDS
	.align		4
        /*01c8*/ 	.byte	0x04, 0x29
        /*01ca*/ 	.short	(.L_64 - .L_63)


	//   ....[0]....
.L_63:
        /*01cc*/ 	.word	0xffffffff


	//   ....[1]....
        /*01d0*/ 	.word	0xffffffff


	//   ....[2]....
        /*01d4*/ 	.word	0xffffffff


	//   ....[3]....
        /*01d8*/ 	.word	0xffffffff


	//   ....[4]....
        /*01dc*/ 	.word	0xffffffff


	//   ....[5]....
        /*01e0*/ 	.word	0xffffffff


	//   ....[6]....
        /*01e4*/ 	.word	0xffffffff


	//   ....[7]....
        /*01e8*/ 	.word	0xffffffff


	//   ....[8]....
        /*01ec*/ 	.word	0xffffffff


	//   ....[9]....
        /*01f0*/ 	.word	0xffffffff


	//   ....[10]....
        /*01f4*/ 	.word	0xffffffff


	//   ....[11]....
        /*01f8*/ 	.word	0xffffffff


	//   ....[12]....
        /*01fc*/ 	.word	0xffffffff


	//   ....[13]....
        /*0200*/ 	.word	0xffffffff


	//   ....[14]....
        /*0204*/ 	.word	0xffffffff


	//   ....[15]....
        /*0208*/ 	.word	0xffffffff


	//----- nvinfo : EIATTR_COOP_GROUP_INSTR_OFFSETS
	.align		4
.L_64:
        /*020c*/ 	.byte	0x04, 0x28
        /*020e*/ 	.short	(.L_66 - .L_65)


	//   ....[0]....
.L_65:
        /*0210*/ 	.word	0x00002950


	//   ....[1]....
        /*0214*/ 	.word	0x00002b60


	//   ....[2]....
        /*0218*/ 	.word	0x00002c10


	//   ....[3]....
        /*021c*/ 	.word	0x00002c40


	//   ....[4]....
        /*0220*/ 	.word	0x00002d30


	//   ....[5]....
        /*0224*/ 	.word	0x00002da0


	//   ....[6]....
        /*0228*/ 	.word	0x00002db0


	//   ....[7]....
        /*022c*/ 	.word	0x00002f00


	//   ....[8]....
        /*0230*/ 	.word	0x00003760


	//   ....[9]....
        /*0234*/ 	.word	0x000037a0


	//   ....[10]....
        /*0238*/ 	.word	0x000037b0


	//   ....[11]....
        /*023c*/ 	.word	0x000037c0


	//   ....[12]....
        /*0240*/ 	.word	0x000038c0


	//   ....[13]....
        /*0244*/ 	.word	0x000038f0


	//   ....[14]....
        /*0248*/ 	.word	0x00003920


	//   ....[15]....
        /*024c*/ 	.word	0x00003940


	//----- nvinfo : EIATTR_EXIT_INSTR_OFFSETS
	.align		4
.L_66:
        /*0250*/ 	.byte	0x04, 0x1c
        /*0252*/ 	.short	(.L_68 - .L_67)


	//   ....[0]....
.L_67:
        /*0254*/ 	.word	0x00006b20


	//----- nvinfo : EIATTR_REQNTID
	.align		4
.L_68:
        /*0258*/ 	.byte	0x04, 0x10
        /*025a*/ 	.short	(.L_70 - .L_69)
.L_69:
        /*025c*/ 	.word	0x00000080
        /*0260*/ 	.word	0x00000001
        /*0264*/ 	.word	0x00000001
.L_70:


//--------------------- .nv.callgraph             --------------------------
	.section	.nv.callgraph,"",@"SHT_CUDA_CALLGRAPH"
	.align	4
	.sectionentsize	8
	.align		4
        /*0000*/ 	.word	0x00000000
	.align		4
        /*0004*/ 	.word	0xffffffff
	.align		4
        /*0008*/ 	.word	0x00000000
	.align		4
        /*000c*/ 	.word	0xfffffffe
	.align		4
        /*0010*/ 	.word	0x00000000
	.align		4
        /*0014*/ 	.word	0xfffffffd
	.align		4
        /*0018*/ 	.word	0x00000000
	.align		4
        /*001c*/ 	.word	0xfffffffc


//--------------------- .nv.rel.action            --------------------------
	.section	.nv.rel.action,"",@"SHT_CUDA_RELOCINFO"
	.align	8
	.sectionentsize	8
        /*0000*/ 	.byte	0x73, 0x00, 0x00, 0x00, 0x00, 0x00, 0x00, 0x00, 0x00, 0x00, 0x00, 0x11, 0x25, 0x00, 0x05, 0x36


//--------------------- .nv.constant4             --------------------------
	.section	.nv.constant4,"a",@progbits
	.align	8
	.align		8
.nv.constant4:
        /*0000*/ 	.dword	_$_str


//--------------------- .nv.constant0.attn_fwd    --------------------------
	.section	.nv.constant0.attn_fwd,"a",@progbits
	.sectionflags	@""
	.align	4
.nv.constant0.attn_fwd:
	.zero		488


//--------------------- .text.attn_fwd            --------------------------
	.section	.text.attn_fwd,"ax",@progbits
	.sectioninfo	@"SHI_REGISTERS=168"
	.align	128
        .global         attn_fwd
        .type           attn_fwd,@function
        .size           attn_fwd,(.L_x_3 - attn_fwd)
        .other          attn_fwd,@"STO_CUDA_ENTRY STV_DEFAULT"
attn_fwd:
.text.attn_fwd:
[----:B------:R-:W-:Y:S02]  /*0000*/  MOV R1, c[0x0][0x28] ;  /* 0x00000a0000017a02 */ /* 0x000fe40000000f00 */
[----:B------:R-:W0:Y:S01]  /*0010*/  S2R R3, SR_CTAID.X ;  /* 0x0000000000037919 */ /* 0x000e220000002500 */
[----:B------:R-:W-:Y:S01]  /*0020*/  MOV R54, c[0x0][0x198] ;  /* 0x0000660000367a02 */ /* 0x000fe20000000f00 */
[----:B------:R-:W-:Y:S02]  /*0030*/  ULDC.64 UR6, c[0x0][0x118] ;  /* 0x0000460000067ab9 */ /* 0x000fe40000000a00 */
[----:B------:R-:W1:Y:S01]  /*0040*/  S2R R0, SR_TID.X ;  /* 0x0000000000007919 */ /* 0x000e620000002100 */
[C---:B------:R-:W-:Y:S01]  /*0050*/  SHF.L.U32 R13, R54.reuse, 0x3, RZ ;  /* 0x00000003360d7819 */ /* 0x040fe200000006ff */
[C---:B------:R-:W-:Y:S01]  /*0060*/  IMAD R23, R54.reuse, 0xa, RZ ;  /* 0x0000000a36177824 */ /* 0x040fe200078e02ff */
[C---:B------:R-:W-:Y:S01]  /*0070*/  SHF.L.U32 R17, R54.reuse, 0x4, RZ ;  /* 0x0000000436117819 */ /* 0x040fe200000006ff */
[----:B------:R-:W2:Y:S01]  /*0080*/  S2R R2, SR_CTAID.Y ;  /* 0x0000000000027919 */ /* 0x000ea20000002600 */
[C---:B------:R-:W-:Y:S01]  /*0090*/  IMAD R25, R54.reuse, 0x14, RZ ;  /* 0x0000001436197824 */ /* 0x040fe200078e02ff */
[C---:B------:R-:W-:Y:S01]  /*00a0*/  SHF.L.U32 R19, R54.reuse, 0x5, RZ ;  /* 0x0000000536137819 */ /* 0x040fe200000006ff */
[C---:B------:R-:W-:Y:S01]  /*00b0*/  IMAD R21, R54.reuse, 0x50, RZ ;  /* 0x0000005036157824 */ /* 0x040fe200078e02ff */
[C---:B------:R-:W-:Y:S01]  /*00c0*/  SHF.L.U32 R51, R54.reuse, 0x1, RZ ;  /* 0x0000000136337819 */ /* 0x040fe200000006ff */
[----:B------:R-:W-:-:S02]  /*00d0*/  IMAD R29, R54, 0x28, RZ ;  /* 0x00000028361d7824 */ /* 0x000fc400078e02ff */
[C---:B------:R-:W-:Y:S02]  /*00e0*/  IMAD R11, R54.reuse, 0x6, RZ ;  /* 0x00000006360b7824 */ /* 0x040fe400078e02ff */
[C---:B------:R-:W-:Y:S02]  /*00f0*/  IMAD R35, R54.reuse, 0x18, RZ ;  /* 0x0000001836237824 */ /* 0x040fe400078e02ff */
[C---:B------:R-:W-:Y:S02]  /*0100*/  IMAD R9, R54.reuse, 0x3, RZ ;  /* 0x0000000336097824 */ /* 0x040fe400078e02ff */
[C---:B------:R-:W-:Y:S02]  /*0110*/  IMAD R33, R54.reuse, 0xc, RZ ;  /* 0x0000000c36217824 */ /* 0x040fe400078e02ff */
[C---:B------:R-:W-:Y:S01]  /*0120*/  IMAD R39, R54.reuse, 0x30, RZ ;  /* 0x0000003036277824 */ /* 0x040fe200078e02ff */
[----:B0-----:R-:W-:Y:S01]  /*0130*/  SHF.L.U32 R3, R3, 0x7, RZ ;  /* 0x0000000703037819 */ /* 0x001fe200000006ff */
[----:B------:R-:W-:-:S02]  /*0140*/  IMAD R41, R54, 0xe, RZ ;  /* 0x0000000e36297824 */ /* 0x000fc400078e02ff */
[C---:B------:R-:W-:Y:S01]  /*0150*/  IMAD R49, R54.reuse, 0x38, RZ ;  /* 0x0000003836317824 */ /* 0x040fe200078e02ff */
[----:B-1----:R-:W-:Y:S01]  /*0160*/  LOP3.LUT R121, R3, 0x7f, R0, 0xf8, !PT ;  /* 0x0000007f03797812 */ /* 0x002fe200078ef800 */
[C---:B------:R-:W-:Y:S02]  /*0170*/  IMAD R10, R54.reuse, 0x70, RZ ;  /* 0x00000070360a7824 */ /* 0x040fe400078e02ff */
[----:B------:R-:W-:Y:S02]  /*0180*/  IMAD R14, R54, 0x7e, RZ ;  /* 0x0000007e360e7824 */ /* 0x000fe400078e02ff */
[----:B--2---:R-:W-:Y:S02]  /*0190*/  IMAD R4, R2, c[0x0][0x190], RZ ;  /* 0x0000640002047a24 */ /* 0x004fe400078e02ff */
[----:B------:R-:W-:Y:S02]  /*01a0*/  IMAD R7, R121, c[0x0][0x194], RZ ;  /* 0x0000650079077a24 */ /* 0x000fe400078e02ff */
[C---:B------:R-:W-:Y:S01]  /*01b0*/  IMAD.HI R6, R4.reuse, 0x2, RZ ;  /* 0x0000000204067827 */ /* 0x040fe200078e02ff */
[----:B------:R-:W-:-:S02]  /*01c0*/  SHF.L.U32 R5, R4, 0x1, RZ ;  /* 0x0000000104057819 */ /* 0x000fc400000006ff */
[C---:B------:R-:W-:Y:S01]  /*01d0*/  SHF.L.U32 R8, R7.reuse, 0x1, RZ ;  /* 0x0000000107087819 */ /* 0x040fe200000006ff */
[----:B------:R-:W-:-:S03]  /*01e0*/  IMAD.HI R7, R7, 0x2, RZ ;  /* 0x0000000207077827 */ /* 0x000fc600078e02ff */
[----:B------:R-:W-:Y:S01]  /*01f0*/  IADD3 R4, P0, P1, R8, c[0x0][0x160], R5 ;  /* 0x0000580008047a10 */ /* 0x000fe2000791e005 */
[C---:B------:R-:W-:Y:S02]  /*0200*/  IMAD R8, R54.reuse, 0x60, RZ ;  /* 0x0000006036087824 */ /* 0x040fe400078e02ff */
[C---:B------:R-:W-:Y:S01]  /*0210*/  IMAD R31, R54.reuse, 0x42, RZ ;  /* 0x00000042361f7824 */ /* 0x040fe200078e02ff */
[----:B------:R-:W-:Y:S01]  /*0220*/  IADD3.X R5, R7, c[0x0][0x164], R6, P0, P1 ;  /* 0x0000590007057a10 */ /* 0x000fe200007e2406 */
[C---:B------:R-:W-:Y:S01]  /*0230*/  IMAD R7, R54.reuse, 0x5, RZ ;  /* 0x0000000536077824 */ /* 0x040fe200078e02ff */
[CC--:B------:R-:W-:Y:S01]  /*0240*/  LEA R12, P2, R54.reuse, R4.reuse, 0x4 ;  /* 0x00000004360c7211 */ /* 0x0c0fe200078420ff */
[C---:B------:R-:W-:Y:S01]  /*0250*/  IMAD R15, R54.reuse, 0x7, RZ ;  /* 0x00000007360f7824 */ /* 0x040fe200078e02ff */
[CC--:B------:R-:W-:Y:S01]  /*0260*/  LEA R16, P3, R54.reuse, R4.reuse, 0x5 ;  /* 0x0000000436107211 */ /* 0x0c0fe200078628ff */
[C---:B------:R-:W-:Y:S01]  /*0270*/  IMAD R43, R54.reuse, 0x1c, RZ ;  /* 0x0000001c362b7824 */ /* 0x040fe200078e02ff */
[CC--:B------:R-:W-:Y:S01]  /*0280*/  LEA R18, P1, R54.reuse, R4.reuse, 0x6 ;  /* 0x0000000436127211 */ /* 0x0c0fe200078230ff */
[C---:B------:R-:W-:Y:S01]  /*0290*/  IMAD R52, R54.reuse, 0x3f, RZ ;  /* 0x0000003f36347824 */ /* 0x040fe200078e02ff */
[-C--:B------:R-:W-:Y:S01]  /*02a0*/  LEA.HI.X.SX32 R13, R13, R5.reuse, 0x1, P2 ;  /* 0x000000050d0d7211 */ /* 0x080fe200010f0eff */
[C---:B------:R-:W-:Y:S01]  /*02b0*/  IMAD.SHL.U32 R53, R54.reuse, 0x4, RZ ;  /* 0x0000000436357824 */ /* 0x040fe200078e00ff */
[-C--:B------:R-:W-:Y:S01]  /*02c0*/  LEA.HI.X.SX32 R17, R17, R5.reuse, 0x1, P3 ;  /* 0x0000000511117211 */ /* 0x080fe200018f0eff */
[C---:B------:R-:W-:Y:S01]  /*02d0*/  IMAD R65, R54.reuse, 0x12, RZ ;  /* 0x0000001236417824 */ /* 0x040fe200078e02ff */
[-C--:B------:R-:W-:Y:S01]  /*02e0*/  IADD3 R20, P2, R23, R4.reuse, RZ ;  /* 0x0000000417147210 */ /* 0x080fe20007f5e0ff */
[C---:B------:R-:W-:Y:S01]  /*02f0*/  IMAD R71, R54.reuse, 0x16, RZ ;  /* 0x0000001636477824 */ /* 0x040fe200078e02ff */
[-C--:B------:R-:W-:Y:S01]  /*0300*/  IADD3 R22, P3, R25, R4.reuse, RZ ;  /* 0x0000000419167210 */ /* 0x080fe20007f7e0ff */
[C---:B------:R-:W-:Y:S01]  /*0310*/  IMAD R77, R54.reuse, 0x1a, RZ ;  /* 0x0000001a364d7824 */ /* 0x040fe200078e02ff */
[-C--:B------:R-:W-:Y:S01]  /*0320*/  IADD3 R6, P0, R21, R4.reuse, RZ ;  /* 0x0000000415067210 */ /* 0x080fe20007f1e0ff */
[C---:B------:R-:W-:Y:S01]  /*0330*/  IMAD R55, R54.reuse, 0x9, RZ ;  /* 0x0000000936377824 */ /* 0x040fe200078e02ff */
[-C--:B------:R-:W-:Y:S01]  /*0340*/  LEA.HI.X.SX32 R19, R19, R5.reuse, 0x1, P1 ;  /* 0x0000000513137211 */ /* 0x080fe200008f0eff */
[C---:B------:R-:W-:Y:S01]  /*0350*/  IMAD R57, R54.reuse, 0xb, RZ ;  /* 0x0000000b36397824 */ /* 0x040fe200078e02ff */
[-C--:B------:R-:W-:Y:S01]  /*0360*/  IADD3 R24, P1, R29, R4.reuse, RZ ;  /* 0x000000041d187210 */ /* 0x080fe20007f3e0ff */
[C---:B------:R-:W-:Y:S01]  /*0370*/  IMAD R59, R54.reuse, 0xd, RZ ;  /* 0x0000000d363b7824 */ /* 0x040fe200078e02ff */
[-C--:B------:R-:W-:Y:S01]  /*0380*/  LEA.HI.X.SX32 R21, R7, R5.reuse, 0x1, P2 ;  /* 0x0000000507157211 */ /* 0x080fe200010f0eff */
[C---:B------:R-:W-:Y:S01]  /*0390*/  IMAD R61, R54.reuse, 0xf, RZ ;  /* 0x0000000f363d7824 */ /* 0x040fe200078e02ff */
[-C--:B------:R-:W-:Y:S01]  /*03a0*/  LEA.HI.X.SX32 R23, R23, R5.reuse, 0x1, P3 ;  /* 0x0000000517177211 */ /* 0x080fe200018f0eff */
[C---:B------:R-:W-:Y:S01]  /*03b0*/  IMAD R83, R54.reuse, 0x1e, RZ ;  /* 0x0000001e36537824 */ /* 0x040fe200078e02ff */
[-C--:B------:R-:W-:Y:S01]  /*03c0*/  IADD3 R28, P3, R11, R4.reuse, RZ ;  /* 0x000000040b1c7210 */ /* 0x080fe20007f7e0ff */
[C---:B------:R-:W-:Y:S01]  /*03d0*/  IMAD R63, R54.reuse, 0x11, RZ ;  /* 0x00000011363f7824 */ /* 0x040fe200078e02ff */
[-C--:B------:R-:W-:Y:S01]  /*03e0*/  LEA.HI.X.SX32 R7, R29, R5.reuse, 0x1, P0 ;  /* 0x000000051d077211 */ /* 0x080fe200000f0eff */
[C---:B------:R-:W-:Y:S01]  /*03f0*/  IMAD R37, R54.reuse, 0x22, RZ ;  /* 0x0000002236257824 */ /* 0x040fe200078e02ff */
[-C--:B------:R-:W-:Y:S01]  /*0400*/  IADD3 R32, P0, R35, R4.reuse, RZ ;  /* 0x0000000423207210 */ /* 0x080fe20007f1e0ff */
[----:B------:R-:W-:Y:S01]  /*0410*/  IMAD R47, R54, 0x24, RZ ;  /* 0x00000024362f7824 */ /* 0x000fe200078e02ff */
        /* <DEDUP_REMOVED lines=15> */
[----:B------:R-:W-:Y:S01]  /*0510*/  IMAD R75, R54, 0x19, RZ ;  /* 0x00000019364b7824 */ /* 0x000fe200078e02ff */
[-C--:B------:R-:W-:Y:S01]  /*0520*/  IADD3 R10, P6, R10, R4.reuse, RZ ;  /* 0x000000040a0a7210 */ /* 0x080fe20007fde0ff */
[----:B------:R-:W-:Y:S01]  /*0530*/  IMAD R109, R54, 0x32, RZ ;  /* 0x00000032366d7824 */ /* 0x000fe200078e02ff */
        /* <DEDUP_REMOVED lines=16> */
[-C--:B------:R-:W-:Y:S01]  /*0640*/  LEA.HI.X.SX32 R11, R49, R5.reuse, 0x1, P6 ;  /* 0x00000005310b7211 */ /* 0x080fe200030f0eff */
[----:B------:R-:W-:Y:S01]  /*0650*/  IMAD R27, R54, 0x21, RZ ;  /* 0x00000021361b7824 */ /* 0x000fe200078e02ff */
[-C--:B------:R-:W-:Y:S01]  /*0660*/  LEA.HI.X.SX32 R15, R52, R5.reuse, 0x1, P4 ;  /* 0x00000005340f7211 */ /* 0x080fe200020f0eff */
[C---:B------:R-:W-:Y:S01]  /*0670*/  IMAD R36, R54.reuse, 0x44, RZ ;  /* 0x0000004436247824 */ /* 0x040fe200078e02ff */
[CC--:B------:R-:W-:Y:S01]  /*0680*/  IADD3 R48, P5, R51.reuse, R4.reuse, RZ ;  /* 0x0000000433307210 */ /* 0x0c0fe20007fbe0ff */
[C---:B------:R-:W-:Y:S01]  /*0690*/  IMAD R45, R54.reuse, 0x23, RZ ;  /* 0x00000023362d7824 */ /* 0x040fe200078e02ff */
[CC--:B------:R-:W-:Y:S01]  /*06a0*/  LEA R50, P6, R54.reuse, R4.reuse, 0x2 ;  /* 0x0000000436327211 */ /* 0x0c0fe200078c10ff */
[C---:B------:R-:W-:Y:S01]  /*06b0*/  IMAD R44, R54.reuse, 0x46, RZ ;  /* 0x00000046362c7824 */ /* 0x040fe200078e02ff */
[CC--:B------:R-:W-:Y:S01]  /*06c0*/  LEA R52, P4, R54.reuse, R4.reuse, 0x3 ;  /* 0x0000000436347211 */ /* 0x0c0fe200078818ff */
[C---:B------:R-:W-:Y:S01]  /*06d0*/  IMAD R46, R54.reuse, 0x48, RZ ;  /* 0x00000048362e7824 */ /* 0x040fe200078e02ff */
[CC--:B------:R-:W-:Y:S01]  /*06e0*/  LEA.HI.X.SX32 R49, R54.reuse, R5.reuse, 0x1, P5 ;  /* 0x0000000536317211 */ /* 0x0c0fe200028f0eff */
[C---:B------:R-:W-:Y:S01]  /*06f0*/  IMAD R87, R54.reuse, 0x25, RZ ;  /* 0x0000002536577824 */ /* 0x040fe200078e02ff */
[-C--:B------:R-:W-:Y:S01]  /*0700*/  LEA.HI.X.SX32 R51, R51, R5.reuse, 0x1, P6 ;  /* 0x0000000533337211 */ /* 0x080fe200030f0eff */
[C---:B------:R-:W-:Y:S01]  /*0710*/  IMAD R86, R54.reuse, 0x4a, RZ ;  /* 0x0000004a36567824 */ /* 0x040fe200078e02ff */
[-C--:B------:R-:W-:Y:S01]  /*0720*/  LEA.HI.X.SX32 R53, R53, R5.reuse, 0x1, P4 ;  /* 0x0000000535357211 */ /* 0x080fe200020f0eff */
        /* <DEDUP_REMOVED lines=35> */
[-C--:B------:R-:W-:Y:S01]  /*0960*/  IADD3 R92, P2, R92, R4.reuse, RZ ;  /* 0x000000045c5c7210 */ /* 0x080fe20007f5e0ff */
[----:B------:R-:W-:Y:S01]  /*0970*/  IMAD R155, R54, 0x66, RZ ;  /* 0x00000066369b7824 */ /* 0x000fe200078e02ff */
[-C--:B------:R-:W-:Y:S01]  /*0980*/  IADD3 R94, P1, R94, R4.reuse, RZ ;  /* 0x000000045e5e7210 */ /* 0x080fe20007f3e0ff */
[----:B------:R-:W-:Y:S01]  /*0990*/  IMAD R153, R54, 0x68, RZ ;  /* 0x0000006836997824 */ /* 0x000fe200078e02ff */
[-C--:B------:R-:W-:Y:S01]  /*09a0*/  IADD3 R46, P3, R46, R4.reuse, RZ ;  /* 0x000000042e2e7210 */ /* 0x080fe20007f7e0ff */
        /* <DEDUP_REMOVED lines=25> */
[-C--:B------:R-:W-:Y:S01]  /*0b40*/  IADD3 R100, P6, R165, R4.reuse, RZ ;  /* 0x00000004a5647210 */ /* 0x080fe20007fde0ff */
[----:B------:R-:W-:Y:S01]  /*0b50*/  IMAD R135, R54, 0x7c, RZ ;  /* 0x0000007c36877824 */ /* 0x000fe200078e02ff */
[C---:B------:R-:W-:Y:S01]  /*0b60*/  IADD3 R54, P5, R65.reuse, R4, RZ ;  /* 0x0000000441367210 */ /* 0x040fe20007fbe0ff */
[----:B------:R-:W2:Y:S01]  /*0b70*/  LDG.E.U16 R12, [R12.64] ;  /* 0x000000060c0c7981 */ /* 0x000ea2000c1e1500 */
[----:B------:R-:W-:-:S02]  /*0b80*/  LEA.HI.X.SX32 R65, R65, R5, 0x1, P4 ;  /* 0x0000000541417211 */ /* 0x000fc400020f0eff */
[-C--:B------:R-:W-:Y:S01]  /*0b90*/  LEA.HI.X.SX32 R55, R55, R5.reuse, 0x1, P5 ;  /* 0x0000000537377211 */ /* 0x080fe200028f0eff */
[----:B------:R-:W3:Y:S01]  /*0ba0*/  LDG.E.U16 R16, [R16.64] ;  /* 0x0000000610107981 */ /* 0x000ee2000c1e1500 */
[-C--:B------:R-:W-:Y:S02]  /*0bb0*/  IADD3 R60, P5, R83, R4.reuse, RZ ;  /* 0x00000004533c7210 */ /* 0x080fe40007fbe0ff */
[-C--:B------:R-:W-:Y:S01]  /*0bc0*/  IADD3 R70, P4, R99, R4.reuse, RZ ;  /* 0x0000000463467210 */ /* 0x080fe20007f9e0ff */
[----:B------:R-:W4:Y:S01]  /*0bd0*/  LDG.E.U16 R18, [R18.64] ;  /* 0x0000000612127981 */ /* 0x000f22000c1e1500 */
[-C--:B------:R-:W-:Y:S02]  /*0be0*/  LEA.HI.X.SX32 R61, R61, R5.reuse, 0x1, P5 ;  /* 0x000000053d3d7211 */ /* 0x080fe400028f0eff */
[----:B------:R-:W-:Y:S01]  /*0bf0*/  IADD3 R66, P5, R89, R4, RZ ;  /* 0x0000000459427210 */ /* 0x000fe20007fbe0ff */
[----:B------:R0:W5:Y:S01]  /*0c00*/  LDG.E.U16 R6, [R6.64] ;  /* 0x0000000606067981 */ /* 0x000162000c1e1500 */
[----:B------:R-:W-:-:S02]  /*0c10*/  LEA.HI.X.SX32 R71, R71, R5, 0x1, P4 ;  /* 0x0000000547477211 */ /* 0x000fc400020f0eff */
[-C--:B------:R-:W-:Y:S01]  /*0c20*/  LEA.HI.X.SX32 R67, R67, R5.reuse, 0x1, P5 ;  /* 0x0000000543437211 */ /* 0x080fe200028f0eff */
[----:B------:R-:W5:Y:S01]  /*0c30*/  LDG.E.U16 R34, [R34.64] ;  /* 0x0000000622227981 */ /* 0x000f62000c1e1500 */
[-C--:B------:R-:W-:Y:S02]  /*0c40*/  IADD3 R72, P5, R103, R4.reuse, RZ ;  /* 0x0000000467487210 */ /* 0x080fe40007fbe0ff */
[-C--:B------:R-:W-:Y:S01]  /*0c50*/  IADD3 R76, P4, R113, R4.reuse, RZ ;  /* 0x00000004714c7210 */ /* 0x080fe20007f9e0ff */
[----:B------:R1:W5:Y:S01]  /*0c60*/  LDG.E.U16 R8, [R8.64] ;  /* 0x0000000608087981 */ /* 0x000362000c1e1500 */
[-C--:B------:R-:W-:Y:S02]  /*0c70*/  LEA.HI.X.SX32 R73, R73, R5.reuse, 0x1, P5 ;  /* 0x0000000549497211 */ /* 0x080fe400028f0eff */
[----:B------:R-:W-:Y:S01]  /*0c80*/  LEA.HI.X.SX32 R77, R77, R5, 0x1, P4 ;  /* 0x000000054d4d7211 */ /* 0x000fe200020f0eff */
[----:B------:R0:W5:Y:S01]  /*0c90*/  LDG.E.U16 R10, [R10.64] ;  /* 0x000000060a0a7981 */ /* 0x000162000c1e1500 */
[----:B------:R-:W-:-:S02]  /*0ca0*/  IADD3 R78, P5, R117, R4, RZ ;  /* 0x00000004754e7210 */ /* 0x000fc40007fbe0ff */
[-C--:B------:R-:W-:Y:S01]  /*0cb0*/  IADD3 R82, P4, R129, R4.reuse, RZ ;  /* 0x0000000481527210 */ /* 0x080fe20007f9e0ff */
[----:B------:R-:W5:Y:S01]  /*0cc0*/  LDG.E.U16 R48, [R48.64] ;  /* 0x0000000630307981 */ /* 0x000f62000c1e1500 */
[-C--:B------:R-:W-:Y:S02]  /*0cd0*/  LEA.HI.X.SX32 R79, R79, R5.reuse, 0x1, P5 ;  /* 0x000000054f4f7211 */ /* 0x080fe400028f0eff */
[-C--:B------:R-:W-:Y:S01]  /*0ce0*/  LEA.HI.X.SX32 R83, R83, R5.reuse, 0x1, P4 ;  /* 0x0000000553537211 */ /* 0x080fe200020f0eff */
[----:B------:R-:W5:Y:S01]  /*0cf0*/  LDG.E.U16 R54, [R54.64] ;  /* 0x0000000636367981 */ /* 0x000f62000c1e1500 */
[-C--:B------:R-:W-:Y:S02]  /*0d00*/  IADD3 R84, P5, R127, R4.reuse, RZ ;  /* 0x000000047f547210 */ /* 0x080fe40007fbe0ff */
[----:B------:R-:W-:Y:S01]  /*0d10*/  IADD3 R88, P4, R88, R4, RZ ;  /* 0x0000000458587210 */ /* 0x000fe20007f9e0ff */
[----:B------:R-:W5:Y:S01]  /*0d20*/  LDG.E.U16 R62, [R62.64] ;  /* 0x000000063e3e7981 */ /* 0x000f62000c1e1500 */
[----:B------:R-:W-:-:S02]  /*0d30*/  LEA.HI.X.SX32 R85, R85, R5, 0x1, P5 ;  /* 0x0000000555557211 */ /* 0x000fc400028f0eff */
[-C--:B------:R-:W-:Y:S01]  /*0d40*/  LEA.HI.X.SX32 R89, R89, R5.reuse, 0x1, P4 ;  /* 0x0000000559597211 */ /* 0x080fe200020f0eff */
[----:B------:R-:W5:Y:S01]  /*0d50*/  LDG.E.U16 R74, [R74.64] ;  /* 0x000000064a4a7981 */ /* 0x000f62000c1e1500 */
[-C--:B------:R-:W-:Y:S02]  /*0d60*/  IADD3 R90, P5, R90, R4.reuse, RZ ;  /* 0x000000045a5a7210 */ /* 0x080fe40007fbe0ff */
[-C--:B------:R-:W-:Y:S01]  /*0d70*/  IADD3 R102, P4, R163, R4.reuse, RZ ;  /* 0x00000004a3667210 */ /* 0x080fe20007f9e0ff */
[----:B------:R-:W5:Y:S01]  /*0d80*/  LDG.E.U16 R26, [R26.64] ;  /* 0x000000061a1a7981 */ /* 0x000f62000c1e1500 */
[----:B------:R-:W-:Y:S02]  /*0d90*/  IADD3 R110, P0, R155, R4, RZ ;  /* 0x000000049b6e7210 */ /* 0x000fe40007f1e0ff */
[-C--:B------:R-:W-:Y:S01]  /*0da0*/  LEA.HI.X.SX32 R107, R107, R5.reuse, 0x1, P2 ;  /* 0x000000056b6b7211 */ /* 0x080fe200010f0eff */
[----:B------:R-:W5:Y:S01]  /*0db0*/  LDG.E.U16 R92, [R92.64] ;  /* 0x000000065c5c7981 */ /* 0x000f62000c1e1500 */
[----:B------:R-:W-:-:S02]  /*0dc0*/  LEA.HI.X.SX32 R109, R109, R5, 0x1, P1 ;  /* 0x000000056d6d7211 */ /* 0x000fc400008f0eff */
[-C--:B------:R-:W-:Y:S01]  /*0dd0*/  LEA.HI.X.SX32 R99, R99, R5.reuse, 0x1, P3 ;  /* 0x0000000563637211 */ /* 0x080fe200018f0eff */
[----:B------:R-:W5:Y:S01]  /*0de0*/  LDG.E.U16 R106, [R106.64] ;  /* 0x000000066a6a7981 */ /* 0x000f62000c1e1500 */
[-C--:B------:R-:W-:Y:S02]  /*0df0*/  IADD3 R122, P2, R145, R4.reuse, RZ ;  /* 0x00000004917a7210 */ /* 0x080fe40007f5e0ff */
[-C--:B------:R-:W-:Y:S01]  /*0e00*/  IADD3 R124, P1, R143, R4.reuse, RZ ;  /* 0x000000048f7c7210 */ /* 0x080fe20007f3e0ff */
[----:B------:R-:W5:Y:S01]  /*0e10*/  LDG.E.U16 R22, [R22.64] ;  /* 0x0000000616167981 */ /* 0x000f62000c1e1500 */
[-C--:B------:R-:W-:Y:S02]  /*0e20*/  LEA.HI.X.SX32 R91, R91, R5.reuse, 0x1, P5 ;  /* 0x000000055b5b7211 */ /* 0x080fe400028f0eff */
[----:B------:R-:W-:Y:S01]  /*0e30*/  IADD3 R112, P3, R153, R4, RZ ;  /* 0x0000000499707210 */ /* 0x000fe20007f7e0ff */
[----:B------:R-:W5:Y:S01]  /*0e40*/  LDG.E.U16 R50, [R50.64] ;  /* 0x0000000632327981 */ /* 0x000f62000c1e1500 */
[----:B------:R-:W-:-:S02]  /*0e50*/  LEA.HI.X.SX32 R101, R101, R5, 0x1, P6 ;  /* 0x0000000565657211 */ /* 0x000fc400030f0eff */
[-C--:B------:R-:W-:Y:S01]  /*0e60*/  LEA.HI.X.SX32 R103, R103, R5.reuse, 0x1, P4 ;  /* 0x0000000567677211 */ /* 0x080fe200020f0eff */
[----:B------:R-:W5:Y:S01]  /*0e70*/  LDG.E.U16 R64, [R64.64] ;  /* 0x0000000640407981 */ /* 0x000f62000c1e1500 */
[----:B------:R-:W-:Y:S02]  /*0e80*/  LEA.HI.X.SX32 R111, R111, R5, 0x1, P0 ;  /* 0x000000056f6f7211 */ /* 0x000fe400000f0eff */
[-C--:B------:R-:W-:Y:S01]  /*0e90*/  IADD3 R104, P5, R161, R4.reuse, RZ ;  /* 0x00000004a1687210 */ /* 0x080fe20007fbe0ff */
[----:B------:R-:W5:Y:S01]  /*0ea0*/  LDG.E.U16 R76, [R76.64] ;  /* 0x000000064c4c7981 */ /* 0x000f62000c1e1500 */
[-C--:B------:R-:W-:Y:S02]  /*0eb0*/  IADD3 R114, P6, R151, R4.reuse, RZ ;  /* 0x0000000497727210 */ /* 0x080fe40007fde0ff */
[-C--:B------:R-:W-:Y:S01]  /*0ec0*/  IADD3 R116, P4, R149, R4.reuse, RZ ;  /* 0x0000000495747210 */ /* 0x080fe20007f9e0ff */
[----:B------:R-:W5:Y:S01]  /*0ed0*/  LDG.E.U16 R36, [R36.64] ;  /* 0x0000000624247981 */ /* 0x000f62000c1e1500 */
[----:B------:R-:W-:-:S02]  /*0ee0*/  IADD3 R130, P0, R141, R4, RZ ;  /* 0x000000048d827210 */ /* 0x000fc40007f1e0ff */
[-C--:B------:R-:W-:Y:S01]  /*0ef0*/  LEA.HI.X.SX32 R123, R123, R5.reuse, 0x1, P2 ;  /* 0x000000057b7b7211 */ /* 0x080fe200010f0eff */
[----:B------:R-:W5:Y:S01]  /*0f00*/  LDG.E.U16 R94, [R94.64] ;  /* 0x000000065e5e7981 */ /* 0x000f62000c1e1500 */
[-C--:B------:R-:W-:Y:S02]  /*0f10*/  LEA.HI.X.SX32 R125, R125, R5.reuse, 0x1, P1 ;  /* 0x000000057d7d7211 */ /* 0x080fe400008f0eff */
[-C--:B------:R-:W-:Y:S01]  /*0f20*/  LEA.HI.X.SX32 R113, R113, R5.reuse, 0x1, P3 ;  /* 0x0000000571717211 */ /* 0x080fe200018f0eff */
[----:B------:R0:W5:Y:S01]  /*0f30*/  LDG.E.U16 R122, [R122.64] ;  /* 0x000000067a7a7981 */ /* 0x000162000c1e1500 */
[-C--:B------:R-:W-:Y:S02]  /*0f40*/  LEA.HI.X.SX32 R105, R105, R5.reuse, 0x1, P5 ;  /* 0x0000000569697211 */ /* 0x080fe400028f0eff */
[----:B------:R-:W-:Y:S01]  /*0f50*/  IADD3 R128, P3, R139, R4, RZ ;  /* 0x000000048b807210 */ /* 0x000fe20007f7e0ff */
[----:B------:R-:W5:Y:S01]  /*0f60*/  LDG.E.U16 R108, [R108.64] ;  /* 0x000000066c6c7981 */ /* 0x000f62000c1e1500 */
[----:B------:R-:W-:-:S02]  /*0f70*/  LEA.HI.X.SX32 R115, R115, R5, 0x1, P6 ;  /* 0x0000000573737211 */ /* 0x000fc400030f0eff */
[-C--:B------:R-:W-:Y:S01]  /*0f80*/  LEA.HI.X.SX32 R117, R117, R5.reuse, 0x1, P4 ;  /* 0x0000000575757211 */ /* 0x080fe200020f0eff */
[----:B------:R0:W5:Y:S01]  /*0f90*/  LDG.E.U16 R125, [R124.64] ;  /* 0x000000067c7d7981 */ /* 0x000162000c1e1500 */
[-C--:B------:R-:W-:Y:S02]  /*0fa0*/  LEA.HI.X.SX32 R131, R131, R5.reuse, 0x1, P0 ;  /* 0x0000000583837211 */ /* 0x080fe400000f0eff */
[-C--:B------:R-:W-:Y:S01]  /*0fb0*/  IADD3 R118, P5, R147, R4.reuse, RZ ;  /* 0x0000000493767210 */ /* 0x080fe20007fbe0ff */
[----:B------:R-:W5:Y:S01]  /*0fc0*/  LDG.E.U16 R28, [R28.64] ;  /* 0x000000061c1c7981 */ /* 0x000f62000c1e1500 */
[-C--:B------:R-:W-:Y:S02]  /*0fd0*/  IADD3 R132, P6, R137, R4.reuse, RZ ;  /* 0x0000000489847210 */ /* 0x080fe40007fde0ff */
[----:B------:R-:W-:Y:S01]  /*0fe0*/  IADD3 R126, P4, R135, R4, RZ ;  /* 0x00000004877e7210 */ /* 0x000fe20007f9e0ff */
[----:B------:R-:W5:Y:S01]  /*0ff0*/  LDG.E.U16 R56, [R56.64] ;  /* 0x0000000638387981 */ /* 0x000f62000c1e1500 */
[----:B------:R-:W-:-:S02]  /*1000*/  LEA.HI.X.SX32 R129, R129, R5, 0x1, P3 ;  /* 0x0000000581817211 */ /* 0x000fc400018f0eff */
[-C--:B------:R-:W-:Y:S01]  /*1010*/  LEA.HI.X.SX32 R133, R133, R5.reuse, 0x1, P6 ;  /* 0x0000000585857211 */ /* 0x080fe200030f0eff */
[----:B------:R0:W5:Y:S01]  /*1020*/  LDG.E.U16 R4, [R4.64] ;  /* 0x0000000604047981 */ /* 0x000162000c1e1500 */
[-C--:B------:R-:W-:Y:S02]  /*1030*/  LEA.HI.X.SX32 R127, R127, R5.reuse, 0x1, P4 ;  /* 0x000000057f7f7211 */ /* 0x080fe400020f0eff */
[----:B------:R-:W-:Y:S01]  /*1040*/  LEA.HI.X.SX32 R119, R119, R5, 0x1, P5 ;  /* 0x0000000577777211 */ /* 0x000fe200028f0eff */
[----:B------:R-:W5:Y:S04]  /*1050*/  LDG.E.U16 R66, [R66.64] ;  /* 0x0000000642427981 */ /* 0x000f68000c1e1500 */
        /* <DEDUP_REMOVED lines=18> */
[----:B------:R0:W5:Y:S04]  /*1180*/  LDG.E.U16 R100, [R100.64] ;  /* 0x0000000664647981 */ /* 0x000168000c1e1500 */
        /* <DEDUP_REMOVED lines=17> */
[----:B------:R1:W5:Y:S01]  /*12a0*/  LDG.E.U16 R118, [R118.64] ;  /* 0x0000000676767981 */ /* 0x000362000c1e1500 */
[----:B0-----:R-:W-:-:S04]  /*12b0*/  LOP3.LUT R124, R0, 0x7f, RZ, 0xc0, !PT ;  /* 0x0000007f007c7812 */ /* 0x001fc800078ec0ff */
[----:B------:R-:W-:-:S04]  /*12c0*/  SHF.L.U32 R5, R124, 0x1, RZ ;  /* 0x000000017c057819 */ /* 0x000fc800000006ff */
[C---:B------:R-:W-:Y:S02]  /*12d0*/  LOP3.LUT R7, R5.reuse, 0x10, RZ, 0x3c, !PT ;  /* 0x0000001005077812 */ /* 0x040fe400078e3cff */
[C---:B-1----:R-:W-:Y:S02]  /*12e0*/  LOP3.LUT R9, R5.reuse, 0x20, RZ, 0x3c, !PT ;  /* 0x0000002005097812 */ /* 0x042fe400078e3cff */
[----:B------:R-:W-:Y:S02]  /*12f0*/  LOP3.LUT R11, R5, 0x30, RZ, 0x3c, !PT ;  /* 0x00000030050b7812 */ /* 0x000fe400078e3cff */
[----:B------:R-:W-:-:S04]  /*1300*/  IADD3 R119, R3, 0x80, RZ ;  /* 0x0000008003777810 */ /* 0x000fc80007ffe0ff */
[----:B------:R-:W-:Y:S02]  /*1310*/  ISETP.GE.AND P0, PT, R119, 0x1, PT ;  /* 0x000000017700780c */ /* 0x000fe40003f06270 */
[----:B------:R-:W-:Y:S01]  /*1320*/  LOP3.LUT R120, R0, 0x3, RZ, 0xc0, !PT ;  /* 0x0000000300787812 */ /* 0x000fe200078ec0ff */
[----:B--2---:R-:W-:Y:S04]  /*1330*/  STS.U16 [R5+0x800], R12 ;  /* 0x0008000c05007388 */ /* 0x004fe80000000400 */
[----:B---3--:R-:W-:Y:S04]  /*1340*/  STS.U16 [R5+0x1000], R16 ;  /* 0x0010001005007388 */ /* 0x008fe80000000400 */
[----:B----4-:R-:W-:Y:S04]  /*1350*/  STS.U16 [R5+0x2000], R18 ;  /* 0x0020001205007388 */ /* 0x010fe80000000400 */
[----:B-----5:R-:W-:Y:S04]  /*1360*/  STS.U16 [R5+0x2800], R6 ;  /* 0x0028000605007388 */ /* 0x020fe80000000400 */
[----:B------:R0:W-:Y:S04]  /*1370*/  STS.U16 [R5+0x1800], R34 ;  /* 0x0018002205007388 */ /* 0x0001e80000000400 */
[----:B------:R-:W-:Y:S04]  /*1380*/  STS.U16 [R5+0x3000], R8 ;  /* 0x0030000805007388 */ /* 0x000fe80000000400 */
[----:B------:R-:W-:Y:S01]  /*1390*/  STS.U16 [R5+0x3800], R10 ;  /* 0x0038000a05007388 */ /* 0x000fe20000000400 */
[----:B------:R-:W-:Y:S01]  /*13a0*/  MOV R116, 0x3f800000 ;  /* 0x3f80000000747802 */ /* 0x000fe20000000f00 */
[----:B------:R-:W-:Y:S01]  /*13b0*/  IMAD.MOV.U32 R17, RZ, RZ, 0x3f800000 ;  /* 0x3f800000ff117424 */ /* 0x000fe200078e00ff */
[----:B------:R-:W-:Y:S01]  /*13c0*/  MOV R101, 0xff800000 ;  /* 0xff80000000657802 */ /* 0x000fe20000000f00 */
[----:B0-----:R-:W-:Y:S01]  /*13d0*/  CS2R R34, SRZ ;  /* 0x0000000000227805 */ /* 0x001fe2000001ff00 */
[----:B------:R-:W-:-:S02]  /*13e0*/  MOV R103, 0xff800000 ;  /* 0xff80000000677802 */ /* 0x000fc40000000f00 */
[----:B------:R-:W-:Y:S02]  /*13f0*/  MOV R19, 0x3f800000 ;  /* 0x3f80000000137802 */ /* 0x000fe40000000f00 */
[----:B------:R-:W-:Y:S02]  /*1400*/  MOV R18, 0x3f800000 ;  /* 0x3f80000000127802 */ /* 0x000fe40000000f00 */
[----:B------:R-:W-:Y:S01]  /*1410*/  LOP3.LUT R123, R0, 0x60, RZ, 0xc0, !PT ;  /* 0x00000060007b7812 */ /* 0x000fe200078ec0ff */
[----:B------:R-:W-:Y:S04]  /*1420*/  STS.U16 [R5], R4 ;  /* 0x0000000405007388 */ /* 0x000fe80000000400 */
[----:B------:R-:W-:Y:S04]  /*1430*/  STS.U16 [R7+0x100], R48 ;  /* 0x0001003007007388 */ /* 0x000fe80000000400 */
[----:B------:R-:W-:Y:S04]  /*1440*/  STS.U16 [R7+0x900], R54 ;  /* 0x0009003607007388 */ /* 0x000fe80000000400 */
[----:B------:R-:W-:Y:S04]  /*1450*/  STS.U16 [R7+0x1100], R62 ;  /* 0x0011003e07007388 */ /* 0x000fe80000000400 */
[----:B------:R-:W-:Y:S04]  /*1460*/  STS.U16 [R7+0x1900], R74 ;  /* 0x0019004a07007388 */ /* 0x000fe80000000400 */
[----:B------:R-:W-:Y:S04]  /*1470*/  STS.U16 [R7+0x2100], R26 ;  /* 0x0021001a07007388 */ /* 0x000fe80000000400 */
[----:B------:R-:W-:Y:S04]  /*1480*/  STS.U16 [R7+0x2900], R92 ;  /* 0x0029005c07007388 */ /* 0x000fe80000000400 */
[----:B------:R-:W-:Y:S04]  /*1490*/  STS.U16 [R7+0x3100], R106 ;  /* 0x0031006a07007388 */ /* 0x000fe80000000400 */
[----:B------:R0:W-:Y:S04]  /*14a0*/  STS.U16 [R7+0x3900], R122 ;  /* 0x0039007a07007388 */ /* 0x0001e80000000400 */
[----:B------:R-:W-:Y:S04]  /*14b0*/  STS.U16 [R9+0x200], R50 ;  /* 0x0002003209007388 */ /* 0x000fe80000000400 */
[----:B------:R-:W-:Y:S01]  /*14c0*/  STS.U16 [R9+0xa00], R22 ;  /* 0x000a001609007388 */ /* 0x000fe20000000400 */
[----:B0-----:R-:W-:-:S03]  /*14d0*/  LOP3.LUT R7, R5, 0x40, RZ, 0x3c, !PT ;  /* 0x0000004005077812 */ /* 0x001fc600078e3cff */
        /* <DEDUP_REMOVED lines=15> */
[----:B------:R-:W-:Y:S01]  /*15d0*/  STS.U16 [R7+0x400], R52 ;  /* 0x0004003407007388 */ /* 0x000fe20000000400 */
[----:B0-----:R-:W-:-:S02]  /*15e0*/  LOP3.LUT R11, R5, 0x60, RZ, 0x3c, !PT ;  /* 0x00000060050b7812 */ /* 0x001fc400078e3cff */
[----:B------:R-:W-:Y:S01]  /*15f0*/  LOP3.LUT R5, R5, 0x70, RZ, 0x3c, !PT ;  /* 0x0000007005057812 */ /* 0x000fe200078e3cff */
[----:B------:R-:W-:Y:S04]  /*1600*/  STS.U16 [R7+0xc00], R32 ;  /* 0x000c002007007388 */ /* 0x000fe80000000400 */
        /* <DEDUP_REMOVED lines=24> */
[----:B------:R-:W-:Y:S01]  /*1790*/  STS.U16 [R5+0x3f00], R14 ;  /* 0x003f000e05007388 */ /* 0x000fe20000000400 */
[----:B0-----:R-:W-:Y:S01]  /*17a0*/  MOV R100, 0xff800000 ;  /* 0xff80000000647802 */ /* 0x001fe20000000f00 */
[----:B------:R-:W-:Y:S01]  /*17b0*/  CS2R R62, SRZ ;  /* 0x00000000003e7805 */ /* 0x000fe2000001ff00 */
[----:B-1----:R-:W-:Y:S01]  /*17c0*/  MOV R102, 0xff800000 ;  /* 0xff80000000667802 */ /* 0x002fe20000000f00 */
[----:B------:R0:W-:Y:S01]  /*17d0*/  STS.U16 [R5+0x700], R38 ;  /* 0x0007002605007388 */ /* 0x0001e20000000400 */
[----:B------:R-:W-:Y:S01]  /*17e0*/  CS2R R48, SRZ ;  /* 0x0000000000307805 */ /* 0x000fe2000001ff00 */
[----:B------:R-:W-:Y:S01]  /*17f0*/  CS2R R50, SRZ ;  /* 0x0000000000327805 */ /* 0x000fe2000001ff00 */
[----:B------:R-:W-:Y:S01]  /*1800*/  CS2R R52, SRZ ;  /* 0x0000000000347805 */ /* 0x000fe2000001ff00 */
[----:B------:R1:W-:Y:S01]  /*1810*/  STS.U16 [R5+0xf00], R60 ;  /* 0x000f003c05007388 */ /* 0x0003e20000000400 */
[----:B------:R-:W-:Y:S01]  /*1820*/  CS2R R54, SRZ ;  /* 0x0000000000367805 */ /* 0x000fe2000001ff00 */
[----:B------:R-:W-:Y:S01]  /*1830*/  CS2R R56, SRZ ;  /* 0x0000000000387805 */ /* 0x000fe2000001ff00 */
[----:B------:R-:W-:Y:S01]  /*1840*/  CS2R R58, SRZ ;  /* 0x00000000003a7805 */ /* 0x000fe2000001ff00 */
[----:B------:R-:W-:Y:S01]  /*1850*/  STS.U16 [R5+0x1700], R72 ;  /* 0x0017004805007388 */ /* 0x000fe20000000400 */
[----:B------:R-:W-:Y:S01]  /*1860*/  CS2R R76, SRZ ;  /* 0x00000000004c7805 */ /* 0x000fe2000001ff00 */
[----:B------:R-:W-:Y:S01]  /*1870*/  CS2R R78, SRZ ;  /* 0x00000000004e7805 */ /* 0x000fe2000001ff00 */
[----:B------:R-:W-:Y:S01]  /*1880*/  CS2R R36, SRZ ;  /* 0x0000000000247805 */ /* 0x000fe2000001ff00 */
[----:B------:R2:W-:Y:S01]  /*1890*/  STS.U16 [R5+0x2700], R90 ;  /* 0x0027005a05007388 */ /* 0x0005e20000000400 */
[----:B0-----:R-:W-:Y:S01]  /*18a0*/  CS2R R38, SRZ ;  /* 0x0000000000267805 */ /* 0x001fe2000001ff00 */
[----:B-1----:R-:W-:Y:S01]  /*18b0*/  CS2R R60, SRZ ;  /* 0x00000000003c7805 */ /* 0x002fe2000001ff00 */
[----:B------:R-:W-:Y:S01]  /*18c0*/  CS2R R40, SRZ ;  /* 0x0000000000287805 */ /* 0x000fe2000001ff00 */
[----:B------:R0:W-:Y:S01]  /*18d0*/  STS.U16 [R5+0x3700], R118 ;  /* 0x0037007605007388 */ /* 0x0001e20000000400 */
[----:B------:R-:W-:Y:S01]  /*18e0*/  CS2R R42, SRZ ;  /* 0x00000000002a7805 */ /* 0x000fe2000001ff00 */
        /* <DEDUP_REMOVED lines=10> */
[----:B--2---:R-:W-:Y:S01]  /*1990*/  CS2R R90, SRZ ;  /* 0x00000000005a7805 */ /* 0x004fe2000001ff00 */
[----:B------:R-:W-:Y:S01]  /*19a0*/  CS2R R64, SRZ ;  /* 0x0000000000407805 */ /* 0x000fe2000001ff00 */
[----:B------:R-:W-:Y:S01]  /*19b0*/  CS2R R66, SRZ ;  /* 0x0000000000427805 */ /* 0x000fe2000001ff00 */
[----:B------:R-:W-:Y:S01]  /*19c0*/  CS2R R72, SRZ ;  /* 0x0000000000487805 */ /* 0x000fe2000001ff00 */
[----:B------:R-:W-:Y:S01]  /*19d0*/  CS2R R74, SRZ ;  /* 0x00000000004a7805 */ /* 0x000fe2000001ff00 */
[----:B------:R-:W-:Y:S01]  /*19e0*/  CS2R R80, SRZ ;  /* 0x0000000000507805 */ /* 0x000fe2000001ff00 */
[----:B------:R-:W-:Y:S01]  /*19f0*/  CS2R R82, SRZ ;  /* 0x0000000000527805 */ /* 0x000fe2000001ff00 */
[----:B------:R-:W-:-:S02]  /*1a00*/  LOP3.LUT R122, R0, 0x1c, RZ, 0xc0, !PT ;  /* 0x0000001c007a7812 */ /* 0x000fc400078ec0ff */
[----:B0-----:R-:W-:Y:S02]  /*1a10*/  SHF.L.U32 R118, R0, 0x1, RZ ;  /* 0x0000000100767819 */ /* 0x001fe400000006ff */
[----:B------:R-:W-:Y:S01]  /*1a20*/  SHF.L.U32 R117, R120, 0x5, RZ ;  /* 0x0000000578757819 */ /* 0x000fe200000006ff */
[----:B------:R-:W-:Y:S05]  /*1a30*/  @!P0 BRA `(.L_x_0) ;  /* 0x000020b000008947 */ /* 0x000fea0003800000 */
[----:B------:R-:W-:Y:S01]  /*1a40*/  SHF.R.U32.HI R5, RZ, 0x1, R123 ;  /* 0x00000001ff057819 */ /* 0x000fe2000001167b */
[----:B------:R-:W-:Y:S01]  /*1a50*/  IMAD R6, R2, c[0x0][0x1a0], RZ ;  /* 0x0000680002067a24 */ /* 0x000fe200078e02ff */
[----:B------:R-:W-:Y:S01]  /*1a60*/  LOP3.LUT R8, R0, 0x3f, RZ, 0xc0, !PT ;  /* 0x0000003f00087812 */ /* 0x000fe200078ec0ff */
[----:B------:R-:W-:Y:S01]  /*1a70*/  IMAD R7, R2, c[0x0][0x1b0], RZ ;  /* 0x00006c0002077a24 */ /* 0x000fe200078e02ff */
[----:B------:R-:W-:Y:S01]  /*1a80*/  LOP3.LUT P0, RZ, R0, 0x40, RZ, 0xc0, !PT ;  /* 0x0000004000ff7812 */ /* 0x000fe2000780c0ff */
[----:B------:R-:W-:Y:S01]  /*1a90*/  CS2R R60, SRZ ;  /* 0x00000000003c7805 */ /* 0x000fe2000001ff00 */
[----:B------:R-:W-:Y:S01]  /*1aa0*/  LEA.HI R4, R122, R5, RZ, 0x1e ;  /* 0x000000057a047211 */ /* 0x000fe200078ff0ff */
[C---:B------:R-:W-:Y:S01]  /*1ab0*/  IMAD R9, R8.reuse, c[0x0][0x1a8], RZ ;  /* 0x00006a0008097a24 */ /* 0x040fe200078e02ff */
[----:B------:R-:W-:Y:S01]  /*1ac0*/  SHF.L.U32 R5, R8, 0x1, RZ ;  /* 0x0000000108057819 */ /* 0x000fe200000006ff */
[----:B------:R-:W-:Y:S01]  /*1ad0*/  CS2R R62, SRZ ;  /* 0x00000000003e7805 */ /* 0x000fe2000001ff00 */
[----:B------:R-:W-:Y:S01]  /*1ae0*/  SEL R10, RZ, 0x90, !P0 ;  /* 0x00000090ff0a7807 */ /* 0x000fe20004000000 */
[----:B------:R-:W-:Y:S01]  /*1af0*/  CS2R R48, SRZ ;  /* 0x0000000000307805 */ /* 0x000fe2000001ff00 */
[----:B------:R-:W-:Y:S01]  /*1b00*/  LOP3.LUT R11, R118, 0x10, RZ, 0xc0, !PT ;  /* 0x00000010760b7812 */ /* 0x000fe200078ec0ff */
[----:B------:R-:W-:Y:S01]  /*1b10*/  CS2R R50, SRZ ;  /* 0x0000000000327805 */ /* 0x000fe2000001ff00 */
[----:B------:R-:W-:Y:S01]  /*1b20*/  LOP3.LUT R5, R10, R5, RZ, 0x3c, !PT ;  /* 0x000000050a057212 */ /* 0x000fe200078e3cff */
[----:B------:R-:W-:Y:S01]  /*1b30*/  CS2R R52, SRZ ;  /* 0x0000000000347805 */ /* 0x000fe2000001ff00 */
[C---:B------:R-:W-:Y:S01]  /*1b40*/  LOP3.LUT R10, R0.reuse, 0xf, RZ, 0xc0, !PT ;  /* 0x0000000f000a7812 */ /* 0x040fe200078ec0ff */
[----:B------:R-:W-:Y:S01]  /*1b50*/  CS2R R54, SRZ ;  /* 0x0000000000367805 */ /* 0x000fe2000001ff00 */
[----:B------:R-:W-:Y:S01]  /*1b60*/  LOP3.LUT R16, R11, 0x60, R0, 0xf8, !PT ;  /* 0x000000600b107812 */ /* 0x000fe200078ef800 */
[----:B------:R-:W-:Y:S01]  /*1b70*/  CS2R R56, SRZ ;  /* 0x0000000000387805 */ /* 0x000fe2000001ff00 */
[----:B------:R-:W-:Y:S01]  /*1b80*/  LOP3.LUT R14, R0, 0x10, RZ, 0xc0, !PT ;  /* 0x00000010000e7812 */ /* 0x000fe200078ec0ff */
[----:B------:R-:W-:Y:S01]  /*1b90*/  IMAD R12, R10, c[0x0][0x1b4], RZ ;  /* 0x00006d000a0c7a24 */ /* 0x000fe200078e02ff */
[----:B------:R-:W-:Y:S01]  /*1ba0*/  SHF.L.U32 R8, R6, 0x1, RZ ;  /* 0x0000000106087819 */ /* 0x000fe200000006ff */
[----:B------:R-:W-:Y:S01]  /*1bb0*/  CS2R R58, SRZ ;  /* 0x00000000003a7805 */ /* 0x000fe2000001ff00 */
[C---:B------:R-:W-:Y:S01]  /*1bc0*/  SHF.L.U32 R11, R9.reuse, 0x1, RZ ;  /* 0x00000001090b7819 */ /* 0x040fe200000006ff */
[----:B------:R-:W-:Y:S01]  /*1bd0*/  IMAD.HI R9, R9, 0x2, RZ ;  /* 0x0000000209097827 */ /* 0x000fe200078e02ff */
[C---:B------:R-:W-:Y:S01]  /*1be0*/  SHF.L.U32 R10, R7.reuse, 0x1, RZ ;  /* 0x00000001070a7819 */ /* 0x040fe200000006ff */
[----:B------:R-:W-:Y:S01]  /*1bf0*/  CS2R R76, SRZ ;  /* 0x00000000004c7805 */ /* 0x000fe2000001ff00 */
[----:B------:R-:W-:Y:S01]  /*1c00*/  SHF.L.U32 R13, R12, 0x1, RZ ;  /* 0x000000010c0d7819 */ /* 0x000fe200000006ff */
[----:B------:R-:W-:Y:S01]  /*1c10*/  IMAD.HI R7, R7, 0x2, RZ ;  /* 0x0000000207077827 */ /* 0x000fe200078e02ff */
[----:B------:R-:W-:Y:S01]  /*1c20*/  IADD3 R4, R3, R4, RZ ;  /* 0x0000000403047210 */ /* 0x000fe20007ffe0ff */
[----:B------:R-:W-:Y:S01]  /*1c30*/  CS2R R78, SRZ ;  /* 0x00000000004e7805 */ /* 0x000fe2000001ff00 */
[----:B------:R-:W-:Y:S01]  /*1c40*/  LOP3.LUT R3, R0, 0x7, RZ, 0xc0, !PT ;  /* 0x0000000700037812 */ /* 0x000fe200078ec0ff */
[----:B------:R-:W-:Y:S01]  /*1c50*/  IMAD.HI R12, R12, 0x2, RZ ;  /* 0x000000020c0c7827 */ /* 0x000fe200078e02ff */
[----:B------:R-:W-:Y:S01]  /*1c60*/  IADD3 R147, P0, P1, R11, c[0x0][0x168], R8 ;  /* 0x00005a000b937a10 */ /* 0x000fe2000791e008 */
[----:B------:R-:W-:Y:S01]  /*1c70*/  CS2R R36, SRZ ;  /* 0x0000000000247805 */ /* 0x000fe2000001ff00 */
[----:B------:R-:W-:Y:S01]  /*1c80*/  IADD3 R130, P2, P3, R13, c[0x0][0x170], R10 ;  /* 0x00005c000d827a10 */ /* 0x000fe20007b5e00a */
[----:B------:R-:W-:Y:S01]  /*1c90*/  IMAD.SHL.U32 R11, R14, 0x80, RZ ;  /* 0x000000800e0b7824 */ /* 0x000fe200078e00ff */
[----:B------:R-:W-:Y:S01]  /*1ca0*/  SHF.R.U32.HI R10, RZ, 0x6, R0 ;  /* 0x00000006ff0a7819 */ /* 0x000fe20000011600 */
[----:B------:R-:W-:Y:S01]  /*1cb0*/  IMAD.HI R8, R6, 0x2, RZ ;  /* 0x0000000206087827 */ /* 0x000fe200078e02ff */
[----:B------:R-:W-:Y:S01]  /*1cc0*/  MOV R23, c[0x0][0x1a4] ;  /* 0x0000690000177a02 */ /* 0x000fe20000000f00 */
[----:B------:R-:W-:Y:S01]  /*1cd0*/  CS2R R38, SRZ ;  /* 0x0000000000267805 */ /* 0x000fe2000001ff00 */
[----:B------:R-:W-:Y:S01]  /*1ce0*/  SGXT.U32 R10, R10, 0x1 ;  /* 0x000000010a0a781a */ /* 0x000fe20000000000 */
[----:B------:R-:W-:Y:S01]  /*1cf0*/  IMAD R15, R3, 0x110, RZ ;  /* 0x00000110030f7824 */ /* 0x000fe200078e02ff */
[----:B------:R-:W-:Y:S01]  /*1d00*/  IADD3.X R21, R9, c[0x0][0x16c], R8, P0, P1 ;  /* 0x00005b0009157a10 */ /* 0x000fe200007e2408 */
[----:B------:R-:W-:Y:S01]  /*1d10*/  IMAD R18, R14, -0x70, R11 ;  /* 0xffffff900e127824 */ /* 0x000fe200078e020b */
[--C-:B------:R-:W-:Y:S01]  /*1d20*/  SHF.R.S32.HI R14, RZ, 0x2, R0.reuse ;  /* 0x00000002ff0e7819 */ /* 0x100fe20000011400 */
[----:B------:R-:W-:Y:S01]  /*1d30*/  IMAD R10, R10, c[0x0][0x1a4], RZ ;  /* 0x000069000a0a7a24 */ /* 0x000fe200078e02ff */
[----:B------:R-:W-:Y:S01]  /*1d40*/  LOP3.LUT R16, R15, R16, RZ, 0x3c, !PT ;  /* 0x000000100f107212 */ /* 0x000fe200078e3cff */
[----:B------:R-:W-:Y:S01]  /*1d50*/  IMAD R3, R3, 0x90, RZ ;  /* 0x0000009003037824 */ /* 0x000fe200078e02ff */
[----:B------:R-:W-:Y:S01]  /*1d60*/  SHF.R.U32.HI R8, RZ, 0x4, R0 ;  /* 0x00000004ff087819 */ /* 0x000fe20000011600 */
[----:B------:R-:W-:Y:S01]  /*1d70*/  CS2R R40, SRZ ;  /* 0x0000000000287805 */ /* 0x000fe2000001ff00 */
[----:B------:R-:W-:Y:S01]  /*1d80*/  SGXT R14, R14, 0x1 ;  /* 0x000000010e0e781a */ /* 0x000fe20000000200 */
[----:B------:R-:W-:Y:S01]  /*1d90*/  CS2R R42, SRZ ;  /* 0x00000000002a7805 */ /* 0x000fe2000001ff00 */
[----:B------:R-:W-:Y:S01]  /*1da0*/  IADD3 R6, R11, R16, RZ ;  /* 0x000000100b067210 */ /* 0x000fe20007ffe0ff */
[----:B------:R-:W-:Y:S01]  /*1db0*/  CS2R R44, SRZ ;  /* 0x00000000002c7805 */ /* 0x000fe2000001ff00 */
[----:B------:R-:W-:Y:S01]  /*1dc0*/  SGXT.U32 R8, R8, 0x3 ;  /* 0x000000030808781a */ /* 0x000fe20000000000 */
[----:B------:R-:W-:Y:S01]  /*1dd0*/  CS2R R46, SRZ ;  /* 0x00000000002e7805 */ /* 0x000fe2000001ff00 */
[----:B------:R-:W-:Y:S01]  /*1de0*/  LOP3.LUT R11, R117, 0x90, R14, 0xf8, !PT ;  /* 0x00000090750b7812 */ /* 0x000fe200078ef80e */
[----:B------:R-:W-:Y:S01]  /*1df0*/  CS2R R68, SRZ ;  /* 0x0000000000447805 */ /* 0x000fe2000001ff00 */
[----:B------:R-:W-:Y:S01]  /*1e00*/  LEA R9, R23, R10, 0x1 ;  /* 0x0000000a17097211 */ /* 0x000fe200078e08ff */
[----:B------:R-:W-:Y:S01]  /*1e10*/  IMAD R13, R8, c[0x0][0x1b8], RZ ;  /* 0x00006e00080d7a24 */ /* 0x000fe200078e02ff */
[----:B------:R-:W-:Y:S01]  /*1e20*/  LOP3.LUT R11, R11, 0x10, R118, 0x78, !PT ;  /* 0x000000100b0b7812 */ /* 0x000fe200078e7876 */
[----:B------:R-:W-:Y:S01]  /*1e30*/  CS2R R70, SRZ ;  /* 0x0000000000467805 */ /* 0x000fe2000001ff00 */
[----:B------:R-:W-:Y:S01]  /*1e40*/  LEA R8, R23, R9, 0x1 ;  /* 0x0000000917087211 */ /* 0x000fe200078e08ff */
[----:B------:R-:W-:Y:S01]  /*1e50*/  CS2R R24, SRZ ;  /* 0x0000000000187805 */ /* 0x000fe2000001ff00 */
[----:B------:R-:W-:Y:S01]  /*1e60*/  IADD3.X R19, R12, c[0x0][0x174], R7, P2, P3 ;  /* 0x00005d000c137a10 */ /* 0x000fe200017e6407 */
[----:B------:R-:W-:Y:S01]  /*1e70*/  CS2R R26, SRZ ;  /* 0x00000000001a7805 */ /* 0x000fe2000001ff00 */
[----:B------:R-:W-:Y:S01]  /*1e80*/  IADD3 R7, R11, R18, RZ ;  /* 0x000000120b077210 */ /* 0x000fe20007ffe0ff */
[----:B------:R-:W-:Y:S01]  /*1e90*/  CS2R R28, SRZ ;  /* 0x00000000001c7805 */ /* 0x000fe2000001ff00 */
[----:B------:R-:W-:Y:S01]  /*1ea0*/  LEA R11, R23, R8, 0x1 ;  /* 0x00000008170b7211 */ /* 0x000fe200078e08ff */
[----:B------:R-:W-:Y:S01]  /*1eb0*/  CS2R R30, SRZ ;  /* 0x00000000001e7805 */ /* 0x000fe2000001ff00 */
[-C--:B------:R-:W-:Y:S01]  /*1ec0*/  LEA R158, P2, R9, R147.reuse, 0x1 ;  /* 0x00000093099e7211 */ /* 0x080fe200078408ff */
[----:B------:R-:W-:Y:S01]  /*1ed0*/  CS2R R32, SRZ ;  /* 0x0000000000207805 */ /* 0x000fe2000001ff00 */
[----:B------:R-:W-:Y:S01]  /*1ee0*/  MOV R20, c[0x0][0x1b8] ;  /* 0x00006e0000147a02 */ /* 0x000fe20000000f00 */
[----:B------:R-:W-:Y:S01]  /*1ef0*/  IMAD R12, R23, 0x2, R11 ;  /* 0x00000002170c7824 */ /* 0x000fe200078e020b */
[----:B------:R-:W-:Y:S01]  /*1f00*/  LEA R160, P1, R10, R147, 0x1 ;  /* 0x000000930aa07211 */ /* 0x000fe200078208ff */
[----:B------:R-:W-:Y:S01]  /*1f10*/  CS2R R34, SRZ ;  /* 0x0000000000227805 */ /* 0x000fe2000001ff00 */
[----:B------:R-:W-:Y:S01]  /*1f20*/  LEA.HI.X.SX32 R159, R9, R21, 0x1, P2 ;  /* 0x00000015099f7211 */ /* 0x000fe200010f0eff */
[----:B------:R-:W-:Y:S01]  /*1f30*/  CS2R R88, SRZ ;  /* 0x0000000000587805 */ /* 0x000fe2000001ff00 */
[C---:B------:R-:W-:Y:S01]  /*1f40*/  LEA R9, R23.reuse, R12, 0x1 ;  /* 0x0000000c17097211 */ /* 0x040fe200078e08ff */
[----:B------:R-:W-:Y:S01]  /*1f50*/  CS2R R90, SRZ ;  /* 0x00000000005a7805 */ /* 0x000fe2000001ff00 */
[----:B------:R-:W-:Y:S01]  /*1f60*/  LEA R14, R20, R13, 0x3 ;  /* 0x0000000d140e7211 */ /* 0x000fe200078e18ff */
[----:B------:R-:W-:Y:S01]  /*1f70*/  CS2R R64, SRZ ;  /* 0x0000000000407805 */ /* 0x000fe2000001ff00 */
[----:B------:R-:W-:Y:S01]  /*1f80*/  LEA.HI.X.SX32 R161, R10, R21, 0x1, P1 ;  /* 0x000000150aa17211 */ /* 0x000fe200008f0eff */
[----:B------:R-:W-:Y:S01]  /*1f90*/  CS2R R66, SRZ ;  /* 0x0000000000427805 */ /* 0x000fe2000001ff00 */
[----:B------:R-:W-:Y:S01]  /*1fa0*/  LEA R156, P1, R8, R147, 0x1 ;  /* 0x00000093089c7211 */ /* 0x000fe200078208ff */
[----:B------:R-:W-:Y:S01]  /*1fb0*/  CS2R R72, SRZ ;  /* 0x0000000000487805 */ /* 0x000fe2000001ff00 */
[C---:B------:R-:W-:Y:S01]  /*1fc0*/  LEA R10, R23.reuse, R9, 0x1 ;  /* 0x00000009170a7211 */ /* 0x040fe200078e08ff */
[----:B------:R-:W-:Y:S01]  /*1fd0*/  CS2R R74, SRZ ;  /* 0x00000000004a7805 */ /* 0x000fe2000001ff00 */
[----:B------:R-:W-:Y:S01]  /*1fe0*/  LEA R15, R20, R14, 0x3 ;  /* 0x0000000e140f7211 */ /* 0x000fe200078e18ff */
[----:B------:R-:W-:Y:S01]  /*1ff0*/  CS2R R80, SRZ ;  /* 0x0000000000507805 */ /* 0x000fe2000001ff00 */
[----:B------:R-:W-:Y:S01]  /*2000*/  LEA.HI.X.SX32 R157, R8, R21, 0x1, P1 ;  /* 0x00000015089d7211 */ /* 0x000fe200008f0eff */
[----:B------:R-:W-:Y:S01]  /*2010*/  CS2R R82, SRZ ;  /* 0x0000000000527805 */ /* 0x000fe2000001ff00 */
[----:B------:R-:W-:Y:S01]  /*2020*/  LEA R8, R23, R10, 0x1 ;  /* 0x0000000a17087211 */ /* 0x000fe200078e08ff */
[----:B------:R-:W-:Y:S01]  /*2030*/  UMOV UR4, URZ ;  /* 0x0000003f00047c82 */ /* 0x000fe20008000000 */
[----:B------:R-:W-:Y:S01]  /*2040*/  LEA R16, R20, R15, 0x3 ;  /* 0x0000000f14107211 */ /* 0x000fe200078e18ff */
[----:B------:R-:W-:Y:S01]  /*2050*/  UMOV UR5, URZ ;  /* 0x0000003f00057c82 */ /* 0x000fe20008000000 */
[----:B------:R-:W-:-:S02]  /*2060*/  LEA R154, P2, R11, R147, 0x1 ;  /* 0x000000930b9a7211 */ /* 0x000fc400078408ff */
[----:B------:R-:W-:Y:S02]  /*2070*/  LEA R146, P4, R8, R147, 0x1 ;  /* 0x0000009308927211 */ /* 0x000fe400078808ff */
[----:B------:R-:W-:Y:S02]  /*2080*/  LEA R17, R20, R16, 0x3 ;  /* 0x0000001014117211 */ /* 0x000fe400078e18ff */
[----:B------:R-:W-:Y:S02]  /*2090*/  LEA.HI.X.SX32 R155, R11, R21, 0x1, P2 ;  /* 0x000000150b9b7211 */ /* 0x000fe400010f0eff */
[-C--:B------:R-:W-:Y:S02]  /*20a0*/  LEA R152, P1, R12, R147.reuse, 0x1 ;  /* 0x000000930c987211 */ /* 0x080fe400078208ff */
[-C--:B------:R-:W-:Y:S02]  /*20b0*/  LEA R150, P2, R9, R147.reuse, 0x1 ;  /* 0x0000009309967211 */ /* 0x080fe400078408ff */
[----:B------:R-:W-:-:S02]  /*20c0*/  LEA R148, P3, R10, R147, 0x1 ;  /* 0x000000930a947211 */ /* 0x000fc400078608ff */
[----:B------:R-:W-:Y:S02]  /*20d0*/  LEA.HI.X.SX32 R147, R8, R21, 0x1, P4 ;  /* 0x0000001508937211 */ /* 0x000fe400020f0eff */
[C---:B------:R-:W-:Y:S02]  /*20e0*/  LEA R8, R20.reuse, R17, 0x3 ;  /* 0x0000001114087211 */ /* 0x040fe400078e18ff */
[----:B------:R-:W-:Y:S02]  /*20f0*/  LEA R144, P0, R13, R130, 0x1 ;  /* 0x000000820d907211 */ /* 0x000fe400078008ff */
[-C--:B------:R-:W-:Y:S02]  /*2100*/  LEA.HI.X.SX32 R151, R9, R21.reuse, 0x1, P2 ;  /* 0x0000001509977211 */ /* 0x080fe400010f0eff */
[----:B------:R-:W-:Y:S02]  /*2110*/  LEA R9, R20, R8, 0x3 ;  /* 0x0000000814097211 */ /* 0x000fe400078e18ff */
[----:B------:R-:W-:-:S02]  /*2120*/  LEA.HI.X.SX32 R153, R12, R21, 0x1, P1 ;  /* 0x000000150c997211 */ /* 0x000fc400008f0eff */
[----:B------:R-:W-:Y:S02]  /*2130*/  LEA.HI.X.SX32 R145, R13, R19, 0x1, P0 ;  /* 0x000000130d917211 */ /* 0x000fe400000f0eff */
[----:B------:R-:W-:Y:S01]  /*2140*/  LEA.HI.X.SX32 R149, R10, R21, 0x1, P3 ;  /* 0x000000150a957211 */ /* 0x000fe200018f0eff */
[----:B------:R-:W-:Y:S01]  /*2150*/  IMAD R10, R20, 0x8, R9 ;  /* 0x00000008140a7824 */ /* 0x000fe200078e0209 */
[-C--:B------:R-:W-:Y:S02]  /*2160*/  LEA R142, P1, R14, R130.reuse, 0x1 ;  /* 0x000000820e8e7211 */ /* 0x080fe400078208ff */
[-C--:B------:R-:W-:Y:S02]  /*2170*/  LEA R140, P0, R15, R130.reuse, 0x1 ;  /* 0x000000820f8c7211 */ /* 0x080fe400078008ff */
[----:B------:R-:W-:Y:S02]  /*2180*/  LEA R138, P2, R16, R130, 0x1 ;  /* 0x00000082108a7211 */ /* 0x000fe400078408ff */
[----:B------:R-:W-:-:S02]  /*2190*/  LEA.HI.X.SX32 R143, R14, R19, 0x1, P1 ;  /* 0x000000130e8f7211 */ /* 0x000fc400008f0eff */
[-C--:B------:R-:W-:Y:S02]  /*21a0*/  LEA.HI.X.SX32 R141, R15, R19.reuse, 0x1, P0 ;  /* 0x000000130f8d7211 */ /* 0x080fe400000f0eff */
[----:B------:R-:W-:Y:S02]  /*21b0*/  LEA.HI.X.SX32 R139, R16, R19, 0x1, P2 ;  /* 0x00000013108b7211 */ /* 0x000fe400010f0eff */
[-C--:B------:R-:W-:Y:S02]  /*21c0*/  LEA R136, P0, R17, R130.reuse, 0x1 ;  /* 0x0000008211887211 */ /* 0x080fe400078008ff */
[-C--:B------:R-:W-:Y:S02]  /*21d0*/  LEA R134, P1, R8, R130.reuse, 0x1 ;  /* 0x0000008208867211 */ /* 0x080fe400078208ff */
[-C--:B------:R-:W-:Y:S02]  /*21e0*/  LEA R132, P2, R9, R130.reuse, 0x1 ;  /* 0x0000008209847211 */ /* 0x080fe400078408ff */
[----:B------:R-:W-:-:S02]  /*21f0*/  LEA R130, P3, R10, R130, 0x1 ;  /* 0x000000820a827211 */ /* 0x000fc400078608ff */
[-C--:B------:R-:W-:Y:S02]  /*2200*/  LEA.HI.X.SX32 R137, R17, R19.reuse, 0x1, P0 ;  /* 0x0000001311897211 */ /* 0x080fe400000f0eff */
[-C--:B------:R-:W-:Y:S02]  /*2210*/  LEA.HI.X.SX32 R131, R10, R19.reuse, 0x1, P3 ;  /* 0x000000130a837211 */ /* 0x080fe400018f0eff */
[----:B------:R-:W-:Y:S02]  /*2220*/  LOP3.LUT R10, R3, 0x30, R118, 0x78, !PT ;  /* 0x00000030030a7812 */ /* 0x000fe400078e7876 */
[-C--:B------:R-:W-:Y:S02]  /*2230*/  LEA.HI.X.SX32 R135, R8, R19.reuse, 0x1, P1 ;  /* 0x0000001308877211 */ /* 0x080fe400008f0eff */
[----:B------:R-:W-:Y:S02]  /*2240*/  LEA.HI.X.SX32 R133, R9, R19, 0x1, P2 ;  /* 0x0000001309857211 */ /* 0x000fe400010f0eff */
[----:B------:R-:W-:Y:S01]  /*2250*/  MOV R128, 0xff800000 ;  /* 0xff80000000807802 */ /* 0x000fe20000000f00 */
[----:B------:R-:W-:Y:S01]  /*2260*/  CS2R R8, SRZ ;  /* 0x0000000000087805 */ /* 0x000fe2000001ff00 */
[----:B------:R-:W-:-:S02]  /*2270*/  MOV R116, 0x3f800000 ;  /* 0x3f80000000747802 */ /* 0x000fc40000000f00 */
[----:B------:R-:W-:Y:S02]  /*2280*/  MOV R19, 0x3f800000 ;  /* 0x3f80000000137802 */ /* 0x000fe40000000f00 */
[----:B------:R-:W-:Y:S02]  /*2290*/  MOV R18, 0x3f800000 ;  /* 0x3f80000000127802 */ /* 0x000fe40000000f00 */
[----:B------:R-:W-:Y:S02]  /*22a0*/  MOV R17, 0x3f800000 ;  /* 0x3f80000000117802 */ /* 0x000fe40000000f00 */
[----:B------:R-:W-:Y:S02]  /*22b0*/  MOV R127, 0xff800000 ;  /* 0xff800000007f7802 */ /* 0x000fe40000000f00 */
[----:B------:R-:W-:Y:S02]  /*22c0*/  MOV R126, 0xff800000 ;  /* 0xff800000007e7802 */ /* 0x000fe40000000f00 */
[----:B------:R-:W-:-:S02]  /*22d0*/  MOV R125, 0xff800000 ;  /* 0xff800000007d7802 */ /* 0x000fc40000000f00 */
[C---:B------:R-:W-:Y:S02]  /*22e0*/  IADD3 R11, R4.reuse, 0x48, RZ ;  /* 0x00000048040b7810 */ /* 0x040fe40007ffe0ff */
[C---:B------:R-:W-:Y:S02]  /*22f0*/  IADD3 R12, R4.reuse, 0x40, RZ ;  /* 0x00000040040c7810 */ /* 0x040fe40007ffe0ff */
[----:B------:R-:W-:Y:S02]  /*2300*/  IADD3 R13, R4, 0x8, RZ ;  /* 0x00000008040d7810 */ /* 0x000fe40007ffe0ff */
[C---:B------:R-:W-:Y:S02]  /*2310*/  LOP3.LUT R14, R5.reuse, 0x20, RZ, 0x3c, !PT ;  /* 0x00000020050e7812 */ /* 0x040fe400078e3cff */
[C---:B------:R-:W-:Y:S02]  /*2320*/  LOP3.LUT R15, R5.reuse, 0x40, RZ, 0x3c, !PT ;  /* 0x00000040050f7812 */ /* 0x040fe400078e3cff */
[----:B------:R-:W-:-:S02]  /*2330*/  LOP3.LUT R16, R5, 0x60, RZ, 0x3c, !PT ;  /* 0x0000006005107812 */ /* 0x000fc400078e3cff */
[----:B------:R-:W-:Y:S02]  /*2340*/  LOP3.LUT R3, R10, 0x40, RZ, 0x3c, !PT ;  /* 0x000000400a037812 */ /* 0x000fe400078e3cff */
.L_x_1:
[----:B------:R-:W-:-:S04]  /*2350*/  IMAD.WIDE R98, R9, 0x2, R160 ;  /* 0x0000000209627825 */ /* 0x000fc800078e02a0 */
[C---:B------:R-:W-:Y:S02]  /*2360*/  IMAD.WIDE R96, R9.reuse, 0x2, R152 ;  /* 0x0000000209607825 */ /* 0x040fe400078e0298 */
[----:B------:R-:W2:Y:S02]  /*2370*/  LDG.E.U16 R98, [R98.64] ;  /* 0x0000000662627981 */ /* 0x000ea4000c1e1500 */
[C---:B------:R-:W-:Y:S02]  /*2380*/  IMAD.WIDE R94, R9.reuse, 0x2, R158 ;  /* 0x00000002095e7825 */ /* 0x040fe400078e029e */
[----:B------:R-:W3:Y:S02]  /*2390*/  LDG.E.U16 R96, [R96.64] ;  /* 0x0000000660607981 */ /* 0x000ee4000c1e1500 */
[C---:B------:R-:W-:Y:S02]  /*23a0*/  IMAD.WIDE R84, R9.reuse, 0x2, R150 ;  /* 0x0000000209547825 */ /* 0x040fe400078e0296 */
[----:B------:R-:W4:Y:S02]  /*23b0*/  LDG.E.U16 R95, [R94.64] ;  /* 0x000000065e5f7981 */ /* 0x000f24000c1e1500 */
[----:B------:R-:W-:-:S02]  /*23c0*/  IMAD.WIDE R92, R9, 0x2, R156 ;  /* 0x00000002095c7825 */ /* 0x000fc400078e029c */
[----:B------:R-:W5:Y:S02]  /*23d0*/  LDG.E.U16 R107, [R84.64] ;  /* 0x00000006546b7981 */ /* 0x000f64000c1e1500 */
[C---:B------:R-:W-:Y:S02]  /*23e0*/  IMAD.WIDE R20, R9.reuse, 0x2, R148 ;  /* 0x0000000209147825 */ /* 0x040fe400078e0294 */
[----:B------:R-:W5:Y:S02]  /*23f0*/  LDG.E.U16 R104, [R92.64] ;  /* 0x000000065c687981 */ /* 0x000f64000c1e1500 */
[C---:B------:R-:W-:Y:S02]  /*2400*/  IMAD.WIDE R86, R9.reuse, 0x2, R154 ;  /* 0x0000000209567825 */ /* 0x040fe400078e029a */
[----:B------:R-:W5:Y:S02]  /*2410*/  LDG.E.U16 R106, [R20.64] ;  /* 0x00000006146a7981 */ /* 0x000f64000c1e1500 */
[----:B------:R-:W-:-:S02]  /*2420*/  IMAD.WIDE R22, R9, 0x2, R146 ;  /* 0x0000000209167825 */ /* 0x000fc400078e0292 */
[----:B------:R-:W5:Y:S04]  /*2430*/  LDG.E.U16 R105, [R86.64] ;  /* 0x0000000656697981 */ /* 0x000f68000c1e1500 */
[----:B------:R-:W5:Y:S04]  /*2440*/  LDG.E.U16 R129, [R22.64] ;  /* 0x0000000616817981 */ /* 0x000f68000c1e1500 */
[----:B------:R-:W-:Y:S01]  /*2450*/  BAR.SYNC.DEFER_BLOCKING 0x0 ;  /* 0x0000000000007b1d */ /* 0x000fe20000010000 */
[----:B------:R-:W-:-:S04]  /*2460*/  IMAD.WIDE R162, R8, 0x2, R136 ;  /* 0x0000000208a27825 */ /* 0x000fc800078e0288 */
[C---:B------:R-:W-:Y:S01]  /*2470*/  IMAD.WIDE R164, R8.reuse, 0x2, R140 ;  /* 0x0000000208a47825 */ /* 0x040fe200078e028c */
[----:B--2---:R-:W-:Y:S04]  /*2480*/  STS.U16 [R5+0x4000], R98 ;  /* 0x0040006205007388 */ /* 0x004fe80000000400 */
[----:B---3--:R-:W-:Y:S04]  /*2490*/  STS.U16 [R5+0x4400], R96 ;  /* 0x0044006005007388 */ /* 0x008fe80000000400 */
[----:B----4-:R-:W-:Y:S04]  /*24a0*/  STS.U16 [R14+0x4100], R95 ;  /* 0x0041005f0e007388 */ /* 0x010fe80000000400 */
[----:B-----5:R-:W-:Y:S04]  /*24b0*/  STS.U16 [R14+0x4500], R107 ;  /* 0x0045006b0e007388 */ /* 0x020fe80000000400 */
[----:B------:R-:W-:Y:S04]  /*24c0*/  STS.U16 [R15+0x4200], R104 ;  /* 0x004200680f007388 */ /* 0x000fe80000000400 */
[----:B------:R-:W-:Y:S04]  /*24d0*/  STS.U16 [R15+0x4600], R106 ;  /* 0x0046006a0f007388 */ /* 0x000fe80000000400 */
[----:B------:R-:W-:Y:S04]  /*24e0*/  STS.U16 [R16+0x4300], R105 ;  /* 0x0043006910007388 */ /* 0x000fe80000000400 */
[----:B------:R-:W-:Y:S04]  /*24f0*/  STS.U16 [R16+0x4700], R129 ;  /* 0x0047008110007388 */ /* 0x000fe80000000400 */
[----:B------:R-:W-:Y:S06]  /*2500*/  BAR.SYNC.DEFER_BLOCKING 0x0 ;  /* 0x0000000000007b1d */ /* 0x000fec0000010000 */
[----:B------:R-:W-:Y:S04]  /*2510*/  LDSM.16.MT88.4 R100, [R6] ;  /* 0x000000000664783b */ /* 0x000fe80000004200 */
[----:B------:R-:W0:Y:S04]  /*2520*/  LDSM.16.M88.4 R20, [R10+0x4000] ;  /* 0x004000000a14783b */ /* 0x000e280000000200 */
[----:B------:R-:W1:Y:S04]  /*2530*/  LDSM.16.MT88.4 R108, [R6+0x80] ;  /* 0x00008000066c783b */ /* 0x000e680000004200 */
[----:B------:R-:W2:Y:S04]  /*2540*/  LDSM.16.M88.4 R84, [R10+0x4400] ;  /* 0x004400000a54783b */ /* 0x000ea80000000200 */
[----:B------:R-:W3:Y:S04]  /*2550*/  LDSM.16.MT88.4 R96, [R6+0x1000] ;  /* 0x001000000660783b */ /* 0x000ee80000004200 */
[----:B------:R-:W4:Y:S04]  /*2560*/  LDSM.16.MT88.4 R92, [R6+0x1080] ;  /* 0x00108000065c783b */ /* 0x000f280000004200 */
[----:B------:R-:W5:Y:S01]  /*2570*/  LDG.E.U16 R164, [R164.64] ;  /* 0x00000006a4a47981 */ /* 0x000f62000c1e1500 */
[-C--:B0-----:R-:W-:Y:S08]  /*2580*/  HMMA.16816.F32 R112, R100, R20.reuse, RZ ;  /* 0x000000146470723c */ /* 0x081ff000000018ff */
[----:B-1----:R-:W-:Y:S08]  /*2590*/  HMMA.16816.F32 R104, R108, R20, RZ ;  /* 0x000000146c68723c */ /* 0x002ff000000018ff */
[-C--:B--2---:R-:W-:Y:S08]  /*25a0*/  HMMA.16816.F32 R100, R100, R84.reuse, RZ ;  /* 0x000000546464723c */ /* 0x084ff000000018ff */
[----:B------:R-:W-:Y:S08]  /*25b0*/  HMMA.16816.F32 R108, R108, R84, RZ ;  /* 0x000000546c6c723c */ /* 0x000ff000000018ff */
[C---:B---3--:R-:W-:Y:S08]  /*25c0*/  HMMA.16816.F32 R112, R96.reuse, R22, R112 ;  /* 0x000000166070723c */ /* 0x048ff00000001870 */
[----:B------:R-:W-:Y:S01]  /*25d0*/  HMMA.16816.F32 R100, R96, R86, R100 ;  /* 0x000000566064723c */ /* 0x000fe20000001864 */
[----:B------:R-:W-:Y:S07]  /*25e0*/  LDSM.16.MT88.4 R96, [R6+0x2080] ;  /* 0x002080000660783b */ /* 0x000fee0000004200 */
[C---:B----4-:R-:W-:Y:S01]  /*25f0*/  HMMA.16816.F32 R104, R92.reuse, R22, R104 ;  /* 0x000000165c68723c */ /* 0x050fe20000001868 */
[----:B------:R-:W-:Y:S07]  /*2600*/  LDSM.16.M88.4 R20, [R3+0x4400] ;  /* 0x004400000314783b */ /* 0x000fee0000000200 */
[----:B------:R-:W-:Y:S01]  /*2610*/  HMMA.16816.F32 R108, R92, R86, R108 ;  /* 0x000000565c6c723c */ /* 0x000fe2000000186c */
[----:B------:R-:W0:Y:S04]  /*2620*/  LDSM.16.MT88.4 R92, [R6+0x2000] ;  /* 0x00200000065c783b */ /* 0x000e280000004200 */
[----:B------:R-:W1:Y:S03]  /*2630*/  LDSM.16.M88.4 R84, [R3+0x4000] ;  /* 0x004000000354783b */ /* 0x000e660000000200 */
[C---:B0-----:R-:W-:Y:S08]  /*2640*/  HMMA.16816.F32 R100, R92.reuse, R20, R100 ;  /* 0x000000145c64723c */ /* 0x041ff00000001864 */
[-C--:B-1----:R-:W-:Y:S01]  /*2650*/  HMMA.16816.F32 R112, R92, R84.reuse, R112 ;  /* 0x000000545c70723c */ /* 0x082fe20000001870 */
[----:B------:R-:W0:Y:S07]  /*2660*/  LDSM.16.MT88.4 R92, [R6+0x3000] ;  /* 0x00300000065c783b */ /* 0x000e2e0000004200 */
[C---:B------:R-:W-:Y:S01]  /*2670*/  HMMA.16816.F32 R104, R96.reuse, R84, R104 ;  /* 0x000000546068723c */ /* 0x040fe20000001868 */
[----:B------:R1:W2:Y:S07]  /*2680*/  LDG.E.U16 R84, [R162.64] ;  /* 0x00000006a2547981 */ /* 0x0002ae000c1e1500 */
[----:B------:R-:W-:Y:S08]  /*2690*/  HMMA.16816.F32 R108, R96, R20, R108 ;  /* 0x00000014606c723c */ /* 0x000ff0000000186c */
[C---:B0-----:R-:W-:Y:S08]  /*26a0*/  HMMA.16816.F32 R112, R92.reuse, R86, R112 ;  /* 0x000000565c70723c */ /* 0x041ff00000001870 */
[----:B------:R-:W-:Y:S01]  /*26b0*/  HMMA.16816.F32 R100, R92, R22, R100 ;  /* 0x000000165c64723c */ /* 0x000fe20000001864 */
[----:B------:R-:W0:Y:S01]  /*26c0*/  LDSM.16.MT88.4 R92, [R6+0x3080] ;  /* 0x00308000065c783b */ /* 0x000e220000004200 */
[----:B------:R-:W-:-:S04]  /*26d0*/  IMAD.WIDE R20, R8, 0x2, R144 ;  /* 0x0000000208147825 */ /* 0x000fc800078e0290 */
[C---:B------:R-:W-:Y:S01]  /*26e0*/  IMAD.WIDE R96, R8.reuse, 0x2, R142 ;  /* 0x0000000208607825 */ /* 0x040fe200078e028e */
[----:B------:R3:W4:Y:S04]  /*26f0*/  LDG.E.U16 R85, [R20.64] ;  /* 0x0000000614557981 */ /* 0x000728000c1e1500 */
[----:B---3--:R3:W4:Y:S01]  /*2700*/  LDG.E.U16 R21, [R96.64] ;  /* 0x0000000660157981 */ /* 0x008722000c1e1500 */
[----:B------:R-:W-:-:S04]  /*2710*/  IMAD.WIDE R98, R8, 0x2, R138 ;  /* 0x0000000208627825 */ /* 0x000fc800078e028a */
[C---:B-1----:R-:W-:Y:S02]  /*2720*/  IMAD.WIDE R162, R8.reuse, 0x2, R134 ;  /* 0x0000000208a27825 */ /* 0x042fe400078e0286 */
[----:B------:R1:W4:Y:S02]  /*2730*/  LDG.E.U16 R98, [R98.64] ;  /* 0x0000000662627981 */ /* 0x000324000c1e1500 */
[C---:B---3--:R-:W-:Y:S02]  /*2740*/  IMAD.WIDE R96, R8.reuse, 0x2, R132 ;  /* 0x0000000208607825 */ /* 0x048fe400078e0284 */
[----:B------:R3:W4:Y:S04]  /*2750*/  LDG.E.U16 R20, [R162.64] ;  /* 0x00000006a2147981 */ /* 0x000728000c1e1500 */
[----:B------:R1:W4:Y:S01]  /*2760*/  LDG.E.U16 R96, [R96.64] ;  /* 0x0000000660607981 */ /* 0x000322000c1e1500 */
[----:B0-----:R-:W-:Y:S07]  /*2770*/  HMMA.16816.F32 R104, R92, R86, R104 ;  /* 0x000000565c68723c */ /* 0x001fee0000001868 */
[----:B------:R-:W-:-:S06]  /*2780*/  IMAD.WIDE R86, R8, 0x2, R130 ;  /* 0x0000000208567825 */ /* 0x000fcc00078e0282 */
[----:B------:R0:W4:Y:S01]  /*2790*/  LDG.E.U16 R86, [R86.64] ;  /* 0x0000000656567981 */ /* 0x000122000c1e1500 */
[----:B------:R-:W-:Y:S01]  /*27a0*/  HMMA.16816.F32 R108, R92, R22, R108 ;  /* 0x000000165c6c723c */ /* 0x000fe2000000186c */
[----:B------:R-:W-:Y:S02]  /*27b0*/  FMUL R113, R113, c[0x0][0x188] ;  /* 0x0000620071717a20 */ /* 0x000fe40000400000 */
[----:B------:R-:W-:Y:S01]  /*27c0*/  FMUL R100, R100, c[0x0][0x188] ;  /* 0x0000620064647a20 */ /* 0x000fe20000400000 */
[----:B------:R-:W-:Y:S03]  /*27d0*/  BAR.SYNC.DEFER_BLOCKING 0x0 ;  /* 0x0000000000007b1d */ /* 0x000fe60000010000 */
[----:B------:R-:W-:-:S04]  /*27e0*/  LEA R92, P0, R120, UR4, 0x1 ;  /* 0x00000004785c7c11 */ /* 0x000fc8000f8008ff */
[CC--:B------:R-:W-:Y:S01]  /*27f0*/  ISETP.GT.U32.AND P3, PT, R92.reuse, R4.reuse, PT ;  /* 0x000000045c00720c */ /* 0x0c0fe20003f64070 */
[----:B------:R-:W-:Y:S01]  /*2800*/  IMAD.X R22, RZ, RZ, UR5, P0 ;  /* 0x00000005ff167e24 */ /* 0x000fe200080e06ff */
[C---:B-1----:R-:W-:Y:S02]  /*2810*/  IADD3 R99, P2, R92.reuse, 0x8, RZ ;  /* 0x000000085c637810 */ /* 0x042fe40007f5e0ff */
[-C--:B------:R-:W-:Y:S01]  /*2820*/  ISETP.GE.U32.AND P1, PT, R92, R4.reuse, PT ;  /* 0x000000045c00720c */ /* 0x080fe20003f26070 */
[----:B0-----:R-:W-:Y:S01]  /*2830*/  FMUL R87, R112, c[0x0][0x188] ;  /* 0x0000620070577a20 */ /* 0x001fe20000400000 */
[----:B------:R-:W-:Y:S02]  /*2840*/  ISETP.GT.U32.AND P0, PT, R99, R4, PT ;  /* 0x000000046300720c */ /* 0x000fe40003f04070 */
[----:B------:R-:W-:Y:S02]  /*2850*/  ISETP.GT.U32.AND.EX P3, PT, R22, RZ, PT, P3 ;  /* 0x000000ff1600720c */ /* 0x000fe40003f64130 */
[----:B------:R-:W-:-:S02]  /*2860*/  IADD3 R93, P4, R92, 0x9, RZ ;  /* 0x000000095c5d7810 */ /* 0x000fc40007f9e0ff */
[----:B------:R-:W-:Y:S02]  /*2870*/  IADD3.X R23, RZ, R22, RZ, P2, !PT ;  /* 0x00000016ff177210 */ /* 0x000fe400017fe4ff */
[----:B------:R-:W-:Y:S02]  /*2880*/  ISETP.GE.U32.AND.EX P1, PT, R22, RZ, PT, P1 ;  /* 0x000000ff1600720c */ /* 0x000fe40003f26110 */
[----:B------:R-:W-:Y:S02]  /*2890*/  ISETP.GT.U32.AND P2, PT, R93, R4, PT ;  /* 0x000000045d00720c */ /* 0x000fe40003f44070 */
[----:B------:R-:W-:Y:S02]  /*28a0*/  ISETP.GT.U32.AND.EX P0, PT, R23, RZ, PT, P0 ;  /* 0x000000ff1700720c */ /* 0x000fe40003f04100 */
[----:B------:R-:W-:Y:S02]  /*28b0*/  IADD3.X R97, RZ, R22, RZ, P4, !PT ;  /* 0x00000016ff617210 */ /* 0x000fe400027fe4ff */
[----:B------:R-:W-:-:S02]  /*28c0*/  FSEL R87, R87, -INF , !P3 ;  /* 0xff80000057577808 */ /* 0x000fc40005800000 */
[----:B---3--:R-:W-:Y:S01]  /*28d0*/  FSEL R162, R113, -INF , !P1 ;  /* 0xff80000071a27808 */ /* 0x008fe20004800000 */
[----:B------:R-:W-:Y:S01]  /*28e0*/  FMUL R101, R101, c[0x0][0x188] ;  /* 0x0000620065657a20 */ /* 0x000fe20000400000 */
[----:B------:R-:W-:Y:S02]  /*28f0*/  ISETP.GT.U32.AND.EX P1, PT, R97, RZ, PT, P2 ;  /* 0x000000ff6100720c */ /* 0x000fe40003f24120 */
[----:B------:R-:W-:Y:S02]  /*2900*/  FSEL R112, R100, -INF , !P0 ;  /* 0xff80000064707808 */ /* 0x000fe40004000000 */
[----:B------:R-:W-:Y:S02]  /*2910*/  FMNMX R95, R87, R162, !PT ;  /* 0x000000a2575f7209 */ /* 0x000fe40007800000 */
[----:B------:R-:W-:Y:S02]  /*2920*/  FSEL R100, R101, -INF , !P1 ;  /* 0xff80000065647808 */ /* 0x000fe40004800000 */
[----:B------:R-:W-:-:S04]  /*2930*/  FMNMX R95, R112, R95, !PT ;  /* 0x0000005f705f7209 */ /* 0x000fc80007800000 */
[----:B------:R-:W-:-:S05]  /*2940*/  FMNMX R101, R100, R95, !PT ;  /* 0x0000005f64657209 */ /* 0x000fca0007800000 */
[----:B------:R-:W0:Y:S01]  /*2950*/  SHFL.BFLY PT, R94, R101, 0x2, 0x1f ;  /* 0x0c401f00655e7f89 */ /* 0x000e2200000e0000 */
[-C--:B------:R-:W-:Y:S01]  /*2960*/  ISETP.GT.U32.AND P0, PT, R92, R13.reuse, PT ;  /* 0x0000000d5c00720c */ /* 0x080fe20003f04070 */
[----:B------:R-:W-:Y:S01]  /*2970*/  FMUL R95, R102, c[0x0][0x188] ;  /* 0x00006200665f7a20 */ /* 0x000fe20000400000 */
[----:B------:R-:W-:Y:S01]  /*2980*/  ISETP.GE.U32.AND P1, PT, R92, R13, PT ;  /* 0x0000000d5c00720c */ /* 0x000fe20003f26070 */
[----:B------:R-:W-:Y:S01]  /*2990*/  FMUL R113, R114, c[0x0][0x188] ;  /* 0x0000620072717a20 */ /* 0x000fe20000400000 */
[----:B------:R-:W-:Y:S01]  /*29a0*/  ISETP.GT.U32.AND.EX P0, PT, R22, RZ, PT, P0 ;  /* 0x000000ff1600720c */ /* 0x000fe20003f04100 */
[----:B------:R-:W-:Y:S01]  /*29b0*/  FMUL R102, R115, c[0x0][0x188] ;  /* 0x0000620073667a20 */ /* 0x000fe20000400000 */
[CC--:B------:R-:W-:Y:S02]  /*29c0*/  ISETP.GT.U32.AND P4, PT, R92.reuse, R12.reuse, PT ;  /* 0x0000000c5c00720c */ /* 0x0c0fe40003f84070 */
[C---:B------:R-:W-:Y:S02]  /*29d0*/  ISETP.GE.U32.AND P2, PT, R92.reuse, R12, PT ;  /* 0x0000000c5c00720c */ /* 0x040fe40003f46070 */
[----:B------:R-:W-:-:S02]  /*29e0*/  ISETP.GT.U32.AND P6, PT, R92, R11, PT ;  /* 0x0000000b5c00720c */ /* 0x000fc40003fc4070 */
[-C--:B------:R-:W-:Y:S02]  /*29f0*/  ISETP.GE.U32.AND P5, PT, R92, R11.reuse, PT ;  /* 0x0000000b5c00720c */ /* 0x080fe40003fa6070 */
[C---:B------:R-:W-:Y:S02]  /*2a00*/  ISETP.GE.U32.AND.EX P1, PT, R22.reuse, RZ, PT, P1 ;  /* 0x000000ff1600720c */ /* 0x040fe40003f26110 */
[----:B------:R-:W-:Y:S02]  /*2a10*/  FSEL R95, R95, -INF , !P3 ;  /* 0xff8000005f5f7808 */ /* 0x000fe40005800000 */
[----:B------:R-:W-:Y:S02]  /*2a20*/  FSEL R113, R113, -INF , !P0 ;  /* 0xff80000071717808 */ /* 0x000fe40004000000 */
[C---:B------:R-:W-:Y:S02]  /*2a30*/  ISETP.GT.U32.AND P3, PT, R99.reuse, R12, PT ;  /* 0x0000000c6300720c */ /* 0x040fe40003f64070 */
[----:B------:R-:W-:Y:S01]  /*2a40*/  ISETP.GT.U32.AND P0, PT, R99, R11, PT ;  /* 0x0000000b6300720c */ /* 0x000fe20003f04070 */
[----:B------:R-:W-:Y:S01]  /*2a50*/  FMUL R99, R105, c[0x0][0x188] ;  /* 0x0000620069637a20 */ /* 0x000fe20000400000 */
[----:B------:R-:W-:-:S02]  /*2a60*/  ISETP.GT.U32.AND.EX P4, PT, R22, RZ, PT, P4 ;  /* 0x000000ff1600720c */ /* 0x000fc40003f84140 */
[C---:B------:R-:W-:Y:S02]  /*2a70*/  ISETP.GE.U32.AND.EX P2, PT, R22.reuse, RZ, PT, P2 ;  /* 0x000000ff1600720c */ /* 0x040fe40003f46120 */
[C---:B------:R-:W-:Y:S02]  /*2a80*/  ISETP.GT.U32.AND.EX P6, PT, R22.reuse, RZ, PT, P6 ;  /* 0x000000ff1600720c */ /* 0x040fe40003fc4160 */
[----:B------:R-:W-:Y:S01]  /*2a90*/  ISETP.GE.U32.AND.EX P5, PT, R22, RZ, PT, P5 ;  /* 0x000000ff1600720c */ /* 0x000fe20003fa6150 */
[----:B------:R-:W-:Y:S01]  /*2aa0*/  FMUL R22, R104, c[0x0][0x188] ;  /* 0x0000620068167a20 */ /* 0x000fe20000400000 */
[----:B------:R-:W-:Y:S02]  /*2ab0*/  FSEL R102, R102, -INF , !P1 ;  /* 0xff80000066667808 */ /* 0x000fe40004800000 */
[----:B------:R-:W-:Y:S02]  /*2ac0*/  ISETP.GT.U32.AND P1, PT, R93, R13, PT ;  /* 0x0000000d5d00720c */ /* 0x000fe40003f24070 */
[----:B0-----:R-:W-:Y:S01]  /*2ad0*/  FMNMX R101, R101, R94, !PT ;  /* 0x0000005e65657209 */ /* 0x001fe20007800000 */
[----:B------:R-:W-:Y:S01]  /*2ae0*/  FMUL R94, R108, c[0x0][0x188] ;  /* 0x000062006c5e7a20 */ /* 0x000fe20000400000 */
[----:B------:R-:W-:Y:S01]  /*2af0*/  FSEL R22, R22, -INF , !P4 ;  /* 0xff80000016167808 */ /* 0x000fe20006000000 */
[----:B------:R-:W-:Y:S01]  /*2b00*/  FMUL R103, R103, c[0x0][0x188] ;  /* 0x0000620067677a20 */ /* 0x000fe20000400000 */
[----:B------:R-:W-:-:S02]  /*2b10*/  ISETP.GT.U32.AND.EX P3, PT, R23, RZ, PT, P3 ;  /* 0x000000ff1700720c */ /* 0x000fc40003f64130 */
[----:B------:R-:W-:Y:S02]  /*2b20*/  FSEL R99, R99, -INF , !P2 ;  /* 0xff80000063637808 */ /* 0x000fe40005000000 */
[----:B------:R-:W-:Y:S02]  /*2b30*/  ISETP.GT.U32.AND P4, PT, R93, R12, PT ;  /* 0x0000000c5d00720c */ /* 0x000fe40003f84070 */
[----:B------:R-:W-:Y:S02]  /*2b40*/  ISETP.GT.U32.AND.EX P1, PT, R97, RZ, PT, P1 ;  /* 0x000000ff6100720c */ /* 0x000fe40003f24110 */
[----:B------:R-:W-:Y:S01]  /*2b50*/  FMNMX R108, R113, R102, !PT ;  /* 0x00000066716c7209 */ /* 0x000fe20007800000 */
[----:B------:R-:W0:Y:S01]  /*2b60*/  SHFL.BFLY PT, R104, R101, 0x1, 0x1f ;  /* 0x0c201f0065687f89 */ /* 0x000e2200000e0000 */
[----:B------:R-:W-:Y:S01]  /*2b70*/  FMUL R92, R109, c[0x0][0x188] ;  /* 0x000062006d5c7a20 */ /* 0x000fe20000400000 */
[----:B------:R-:W-:Y:S02]  /*2b80*/  FSEL R94, R94, -INF , !P3 ;  /* 0xff8000005e5e7808 */ /* 0x000fe40005800000 */
[----:B------:R-:W-:-:S02]  /*2b90*/  FMNMX R105, R22, R99, !PT ;  /* 0x0000006316697209 */ /* 0x000fc40007800000 */
[----:B------:R-:W-:Y:S02]  /*2ba0*/  ISETP.GT.U32.AND.EX P4, PT, R97, RZ, PT, P4 ;  /* 0x000000ff6100720c */ /* 0x000fe40003f84140 */
[----:B------:R-:W-:Y:S02]  /*2bb0*/  FSEL R103, R103, -INF , !P1 ;  /* 0xff80000067677808 */ /* 0x000fe40004800000 */
[----:B------:R-:W-:Y:S02]  /*2bc0*/  FMNMX R108, R95, R108, !PT ;  /* 0x0000006c5f6c7209 */ /* 0x000fe40007800000 */
[----:B------:R-:W-:Y:S02]  /*2bd0*/  FMNMX R105, R94, R105, !PT ;  /* 0x000000695e697209 */ /* 0x000fe40007800000 */
[----:B------:R-:W-:Y:S02]  /*2be0*/  FSEL R92, R92, -INF , !P4 ;  /* 0xff8000005c5c7808 */ /* 0x000fe40006000000 */
[----:B------:R-:W-:-:S02]  /*2bf0*/  FMNMX R108, R103, R108, !PT ;  /* 0x0000006c676c7209 */ /* 0x000fc40007800000 */
[----:B------:R-:W-:-:S03]  /*2c00*/  FMNMX R109, R92, R105, !PT ;  /* 0x000000695c6d7209 */ /* 0x000fc60007800000 */
[----:B------:R-:W1:Y:S01]  /*2c10*/  SHFL.BFLY PT, R105, R108, 0x2, 0x1f ;  /* 0x0c401f006c697f89 */ /* 0x000e6200000e0000 */
[----:B------:R-:W-:Y:S02]  /*2c20*/  ISETP.GT.U32.AND P1, PT, R93, R11, PT ;  /* 0x0000000b5d00720c */ /* 0x000fe40003f24070 */
[----:B0-----:R-:W-:Y:S02]  /*2c30*/  FMNMX R101, R101, R104, !PT ;  /* 0x0000006865657209 */ /* 0x001fe40007800000 */
[----:B------:R-:W0:Y:S01]  /*2c40*/  SHFL.BFLY PT, R104, R109, 0x2, 0x1f ;  /* 0x0c401f006d687f89 */ /* 0x000e2200000e0000 */
[----:B------:R-:W-:Y:S02]  /*2c50*/  ISETP.GT.U32.AND.EX P0, PT, R23, RZ, PT, P0 ;  /* 0x000000ff1700720c */ /* 0x000fe40003f04100 */
[----:B------:R-:W-:Y:S01]  /*2c60*/  FMNMX R101, R101, R128, !PT ;  /* 0x0000008065657209 */ /* 0x000fe20007800000 */
[----:B------:R-:W-:Y:S01]  /*2c70*/  FMUL R23, R107, c[0x0][0x188] ;  /* 0x000062006b177a20 */ /* 0x000fe20000400000 */
[----:B------:R-:W-:Y:S01]  /*2c80*/  ISETP.GT.U32.AND.EX P1, PT, R97, RZ, PT, P1 ;  /* 0x000000ff6100720c */ /* 0x000fe20003f24110 */
[----:B------:R-:W-:-:S02]  /*2c90*/  FMUL R97, R106, c[0x0][0x188] ;  /* 0x000062006a617a20 */ /* 0x000fc40000400000 */
[----:B------:R-:W-:Y:S01]  /*2ca0*/  FADD R87, R87, -R101 ;  /* 0x8000006557577221 */ /* 0x000fe20000000000 */
[----:B------:R-:W-:Y:S01]  /*2cb0*/  FSEL R23, R23, -INF , !P5 ;  /* 0xff80000017177808 */ /* 0x000fe20006800000 */
[----:B------:R-:W-:Y:S01]  /*2cc0*/  FMUL R93, R110, c[0x0][0x188] ;  /* 0x000062006e5d7a20 */ /* 0x000fe20000400000 */
[----:B------:R-:W-:Y:S01]  /*2cd0*/  FSEL R97, R97, -INF , !P6 ;  /* 0xff80000061617808 */ /* 0x000fe20007000000 */
[----:B------:R-:W-:Y:S02]  /*2ce0*/  FMUL R129, R87, 1.4426950216293334961 ;  /* 0x3fb8aa3b57817820 */ /* 0x000fe40000400000 */
[----:B------:R-:W-:Y:S01]  /*2cf0*/  FMUL R87, R111, c[0x0][0x188] ;  /* 0x000062006f577a20 */ /* 0x000fe20000400000 */
[----:B------:R-:W-:Y:S02]  /*2d00*/  FSEL R93, R93, -INF , !P0 ;  /* 0xff8000005d5d7808 */ /* 0x000fe40004000000 */
[----:B-1----:R-:W-:Y:S02]  /*2d10*/  FMNMX R105, R108, R105, !PT ;  /* 0x000000696c697209 */ /* 0x002fe40007800000 */
[----:B------:R-:W-:-:S03]  /*2d20*/  FMNMX R106, R97, R23, !PT ;  /* 0x00000017616a7209 */ /* 0x000fc60007800000 */
[----:B------:R-:W1:Y:S01]  /*2d30*/  SHFL.BFLY PT, R114, R105, 0x1, 0x1f ;  /* 0x0c201f0069727f89 */ /* 0x000e6200000e0000 */
[----:B------:R-:W-:Y:S02]  /*2d40*/  FSEL R87, R87, -INF , !P1 ;  /* 0xff80000057577808 */ /* 0x000fe40004800000 */
[----:B------:R-:W-:Y:S01]  /*2d50*/  FMNMX R106, R93, R106, !PT ;  /* 0x0000006a5d6a7209 */ /* 0x000fe20007800000 */
[----:B------:R-:W-:-:S03]  /*2d60*/  FADD R107, R100, -R101 ;  /* 0x80000065646b7221 */ /* 0x000fc60000000000 */
[----:B------:R-:W-:Y:S02]  /*2d70*/  FMNMX R106, R87, R106, !PT ;  /* 0x0000006a576a7209 */ /* 0x000fe40007800000 */
[----:B0-----:R-:W-:Y:S01]  /*2d80*/  FMNMX R104, R109, R104, !PT ;  /* 0x000000686d687209 */ /* 0x001fe20007800000 */
[----:B------:R-:W-:Y:S02]  /*2d90*/  FMUL R111, R107, 1.4426950216293334961 ;  /* 0x3fb8aa3b6b6f7820 */ /* 0x000fe40000400000 */
[----:B------:R-:W0:Y:S04]  /*2da0*/  SHFL.BFLY PT, R115, R106, 0x2, 0x1f ;  /* 0x0c401f006a737f89 */ /* 0x000e2800000e0000 */
[----:B------:R-:W3:Y:S01]  /*2db0*/  SHFL.BFLY PT, R107, R104, 0x1, 0x1f ;  /* 0x0c201f00686b7f89 */ /* 0x000ee200000e0000 */
[----:B-1----:R-:W-:-:S04]  /*2dc0*/  FMNMX R100, R105, R114, !PT ;  /* 0x0000007269647209 */ /* 0x002fc80007800000 */
[----:B------:R-:W-:-:S05]  /*2dd0*/  FMNMX R100, R100, R127, !PT ;  /* 0x0000007f64647209 */ /* 0x000fca0007800000 */
[----:B------:R-:W-:Y:S01]  /*2de0*/  FADD R95, R95, -R100 ;  /* 0x800000645f5f7221 */ /* 0x000fe20000000000 */
[----:B0-----:R-:W-:-:S03]  /*2df0*/  FMNMX R106, R106, R115, !PT ;  /* 0x000000736a6a7209 */ /* 0x001fc60007800000 */
[----:B------:R-:W-:Y:S02]  /*2e00*/  FMUL R109, R95, 1.4426950216293334961 ;  /* 0x3fb8aa3b5f6d7820 */ /* 0x000fe40000400000 */
[--C-:B------:R-:W-:Y:S01]  /*2e10*/  FADD R95, R103, -R100.reuse ;  /* 0x80000064675f7221 */ /* 0x100fe20000000000 */
[----:B---3--:R-:W-:Y:S01]  /*2e20*/  FMNMX R103, R104, R107, !PT ;  /* 0x0000006b68677209 */ /* 0x008fe20007800000 */
[----:B-----5:R0:W-:Y:S01]  /*2e30*/  STS.U16 [R5+0x4200], R164 ;  /* 0x004200a405007388 */ /* 0x0201e20000000400 */
[----:B------:R-:W-:-:S03]  /*2e40*/  FADD R102, R102, -R100 ;  /* 0x8000006466667221 */ /* 0x000fc60000000000 */
[----:B--2---:R-:W-:Y:S01]  /*2e50*/  STS.U16 [R5+0x4400], R84 ;  /* 0x0044005405007388 */ /* 0x004fe20000000400 */
[----:B------:R-:W-:Y:S01]  /*2e60*/  FMUL R102, R102, 1.4426950216293334961 ;  /* 0x3fb8aa3b66667820 */ /* 0x000fe20000400000 */
[----:B------:R-:W-:Y:S01]  /*2e70*/  FMNMX R103, R103, R126, !PT ;  /* 0x0000007e67677209 */ /* 0x000fe20007800000 */
[----:B------:R-:W-:Y:S02]  /*2e80*/  FADD R105, -R101, R128 ;  /* 0x0000008065697221 */ /* 0x000fe40000000100 */
[----:B------:R1:W-:Y:S02]  /*2e90*/  MUFU.EX2 R128, R102 ;  /* 0x0000006600807308 */ /* 0x0003e40000000800 */
[----:B------:R-:W-:-:S04]  /*2ea0*/  FADD R22, R22, -R103 ;  /* 0x8000006716167221 */ /* 0x000fc80000000000 */
[----:B------:R-:W-:-:S04]  /*2eb0*/  FMUL R22, R22, 1.4426950216293334961 ;  /* 0x3fb8aa3b16167820 */ /* 0x000fc80000400000 */
[----:B0-----:R0:W-:Y:S01]  /*2ec0*/  MUFU.EX2 R164, R22 ;  /* 0x0000001600a47308 */ /* 0x0011e20000000800 */
[----:B----4-:R2:W-:Y:S02]  /*2ed0*/  STS.U16 [R5+0x4100], R21 ;  /* 0x0041001505007388 */ /* 0x0105e40000000400 */
[----:B--2---:R-:W-:-:S04]  /*2ee0*/  FADD R21, -R100, R127 ;  /* 0x0000007f64157221 */ /* 0x004fc80000000100 */
[----:B------:R-:W-:Y:S02]  /*2ef0*/  FMUL R104, R21, 1.4426950216293334961 ;  /* 0x3fb8aa3b15687820 */ /* 0x000fe40000400000 */
[----:B------:R-:W1:Y:S04]  /*2f00*/  SHFL.BFLY PT, R21, R106, 0x1, 0x1f ;  /* 0x0c201f006a157f89 */ /* 0x000e6800000e0000 */
[----:B------:R2:W-:Y:S04]  /*2f10*/  STS.U16 [R5+0x4000], R85 ;  /* 0x0040005505007388 */ /* 0x0005e80000000400 */
[----:B------:R-:W-:Y:S04]  /*2f20*/  STS.U16 [R5+0x4300], R98 ;  /* 0x0043006205007388 */ /* 0x000fe80000000400 */
[----:B------:R-:W-:Y:S04]  /*2f30*/  STS.U16 [R5+0x4500], R20 ;  /* 0x0045001405007388 */ /* 0x000fe80000000400 */
[----:B------:R3:W-:Y:S04]  /*2f40*/  STS.U16 [R5+0x4600], R96 ;  /* 0x0046006005007388 */ /* 0x0007e80000000400 */
[----:B------:R4:W-:Y:S01]  /*2f50*/  STS.U16 [R5+0x4700], R86 ;  /* 0x0047005605007388 */ /* 0x0009e20000000400 */
[----:B-1----:R-:W-:Y:S01]  /*2f60*/  FMNMX R102, R106, R21, !PT ;  /* 0x000000156a667209 */ /* 0x002fe20007800000 */
[----:B------:R-:W-:-:S03]  /*2f70*/  FADD R21, -R103, R126 ;  /* 0x0000007e67157221 */ /* 0x000fc60000000100 */
[----:B------:R-:W-:Y:S01]  /*2f80*/  FMNMX R102, R102, R125, !PT ;  /* 0x0000007d66667209 */ /* 0x000fe20007800000 */
[----:B------:R-:W-:-:S04]  /*2f90*/  FMUL R107, R21, 1.4426950216293334961 ;  /* 0x3fb8aa3b156b7820 */ /* 0x000fc80000400000 */
[----:B------:R-:W-:Y:S01]  /*2fa0*/  FADD R84, R23, -R102 ;  /* 0x8000006617547221 */ /* 0x000fe20000000000 */
[----:B------:R-:W-:Y:S01]  /*2fb0*/  BAR.SYNC.DEFER_BLOCKING 0x0 ;  /* 0x0000000000007b1d */ /* 0x000fe20000010000 */
[--C-:B------:R-:W-:Y:S02]  /*2fc0*/  FADD R162, R162, -R101.reuse ;  /* 0x80000065a2a27221 */ /* 0x100fe40000000000 */
[----:B------:R-:W-:Y:S02]  /*2fd0*/  FADD R112, R112, -R101 ;  /* 0x8000006570707221 */ /* 0x000fe40000000000 */
[----:B------:R-:W-:Y:S02]  /*2fe0*/  FADD R113, R113, -R100 ;  /* 0x8000006471717221 */ /* 0x000fe40000000000 */
[--C-:B------:R-:W-:Y:S02]  /*2ff0*/  FADD R99, R99, -R103.reuse ;  /* 0x8000006763637221 */ /* 0x100fe40000000000 */
[----:B------:R-:W-:-:S02]  /*3000*/  FADD R94, R94, -R103 ;  /* 0x800000675e5e7221 */ /* 0x000fc40000000000 */
[----:B------:R-:W-:Y:S02]  /*3010*/  FADD R92, R92, -R103 ;  /* 0x800000675c5c7221 */ /* 0x000fe40000000000 */
[--C-:B------:R-:W-:Y:S02]  /*3020*/  FADD R97, R97, -R102.reuse ;  /* 0x8000006661617221 */ /* 0x100fe40000000000 */
[--C-:B------:R-:W-:Y:S01]  /*3030*/  FADD R93, R93, -R102.reuse ;  /* 0x800000665d5d7221 */ /* 0x100fe20000000000 */
[----:B0-----:R-:W0:Y:S01]  /*3040*/  LDSM.16.M88.4 R20, [R7+0x4000] ;  /* 0x004000000714783b */ /* 0x001e220000000200 */
[----:B--2---:R-:W-:Y:S02]  /*3050*/  FADD R85, -R102, R125 ;  /* 0x0000007d66557221 */ /* 0x004fe40000000100 */
[----:B------:R-:W-:Y:S02]  /*3060*/  FADD R87, R87, -R102 ;  /* 0x8000006657577221 */ /* 0x000fe40000000000 */
[----:B------:R-:W-:-:S02]  /*3070*/  FMUL R162, R162, 1.4426950216293334961 ;  /* 0x3fb8aa3ba2a27820 */ /* 0x000fc40000400000 */
[----:B------:R-:W-:Y:S02]  /*3080*/  FMUL R108, R112, 1.4426950216293334961 ;  /* 0x3fb8aa3b706c7820 */ /* 0x000fe40000400000 */
[----:B------:R-:W-:Y:S02]  /*3090*/  FMUL R105, R105, 1.4426950216293334961 ;  /* 0x3fb8aa3b69697820 */ /* 0x000fe40000400000 */
[----:B------:R-:W-:Y:S02]  /*30a0*/  FMUL R113, R113, 1.4426950216293334961 ;  /* 0x3fb8aa3b71717820 */ /* 0x000fe40000400000 */
[----:B------:R-:W-:Y:S02]  /*30b0*/  FMUL R95, R95, 1.4426950216293334961 ;  /* 0x3fb8aa3b5f5f7820 */ /* 0x000fe40000400000 */
[----:B------:R-:W-:Y:S02]  /*30c0*/  FMUL R99, R99, 1.4426950216293334961 ;  /* 0x3fb8aa3b63637820 */ /* 0x000fe40000400000 */
[----:B------:R-:W-:-:S02]  /*30d0*/  FMUL R94, R94, 1.4426950216293334961 ;  /* 0x3fb8aa3b5e5e7820 */ /* 0x000fc40000400000 */
[----:B------:R-:W-:Y:S02]  /*30e0*/  FMUL R92, R92, 1.4426950216293334961 ;  /* 0x3fb8aa3b5c5c7820 */ /* 0x000fe40000400000 */
[----:B------:R-:W-:Y:S02]  /*30f0*/  FMUL R97, R97, 1.4426950216293334961 ;  /* 0x3fb8aa3b61617820 */ /* 0x000fe40000400000 */
[----:B------:R-:W-:Y:S02]  /*3100*/  FMUL R84, R84, 1.4426950216293334961 ;  /* 0x3fb8aa3b54547820 */ /* 0x000fe40000400000 */
[----:B------:R-:W-:Y:S02]  /*3110*/  FMUL R93, R93, 1.4426950216293334961 ;  /* 0x3fb8aa3b5d5d7820 */ /* 0x000fe40000400000 */
[----:B------:R-:W-:Y:S02]  /*3120*/  FMUL R85, R85, 1.4426950216293334961 ;  /* 0x3fb8aa3b55557820 */ /* 0x000fe40000400000 */
[----:B------:R-:W-:Y:S01]  /*3130*/  FMUL R87, R87, 1.4426950216293334961 ;  /* 0x3fb8aa3b57577820 */ /* 0x000fe20000400000 */
[----:B------:R-:W-:Y:S08]  /*3140*/  MUFU.EX2 R163, R113 ;  /* 0x0000007100a37308 */ /* 0x000ff00000000800 */
[----:B------:R-:W-:Y:S08]  /*3150*/  MUFU.EX2 R129, R129 ;  /* 0x0000008100817308 */ /* 0x000ff00000000800 */
[----:B------:R-:W-:Y:S08]  /*3160*/  MUFU.EX2 R162, R162 ;  /* 0x000000a200a27308 */ /* 0x000ff00000000800 */
[----:B------:R-:W-:Y:S08]  /*3170*/  MUFU.EX2 R108, R108 ;  /* 0x0000006c006c7308 */ /* 0x000ff00000000800 */
[----:B------:R-:W-:Y:S08]  /*3180*/  MUFU.EX2 R111, R111 ;  /* 0x0000006f006f7308 */ /* 0x000ff00000000800 */
[----:B------:R-:W1:Y:S08]  /*3190*/  MUFU.EX2 R105, R105 ;  /* 0x0000006900697308 */ /* 0x000e700000000800 */
[----:B------:R-:W-:Y:S08]  /*31a0*/  MUFU.EX2 R109, R109 ;  /* 0x0000006d006d7308 */ /* 0x000ff00000000800 */
[----:B------:R-:W-:Y:S08]  /*31b0*/  MUFU.EX2 R112, R95 ;  /* 0x0000005f00707308 */ /* 0x000ff00000000800 */
[----:B------:R-:W2:Y:S08]  /*31c0*/  MUFU.EX2 R104, R104 ;  /* 0x0000006800687308 */ /* 0x000eb00000000800 */
[----:B------:R-:W-:Y:S08]  /*31d0*/  MUFU.EX2 R127, R99 ;  /* 0x00000063007f7308 */ /* 0x000ff00000000800 */
[----:B------:R-:W-:Y:S08]  /*31e0*/  MUFU.EX2 R110, R94 ;  /* 0x0000005e006e7308 */ /* 0x000ff00000000800 */
[----:B------:R-:W-:Y:S08]  /*31f0*/  MUFU.EX2 R113, R92 ;  /* 0x0000005c00717308 */ /* 0x000ff00000000800 */
[----:B------:R-:W5:Y:S08]  /*3200*/  MUFU.EX2 R107, R107 ;  /* 0x0000006b006b7308 */ /* 0x000f700000000800 */
[----:B------:R0:W-:Y:S08]  /*3210*/  MUFU.EX2 R165, R97 ;  /* 0x0000006100a57308 */ /* 0x0001f00000000800 */
[----:B------:R0:W0:Y:S08]  /*3220*/  MUFU.EX2 R126, R84 ;  /* 0x00000054007e7308 */ /* 0x0000300000000800 */
[----:B------:R-:W-:Y:S08]  /*3230*/  MUFU.EX2 R115, R93 ;  /* 0x0000005d00737308 */ /* 0x000ff00000000800 */
[----:B------:R0:W4:Y:S08]  /*3240*/  MUFU.EX2 R106, R85 ;  /* 0x00000055006a7308 */ /* 0x0001300000000800 */
[----:B------:R-:W4:Y:S01]  /*3250*/  MUFU.EX2 R114, R87 ;  /* 0x0000005700727308 */ /* 0x000f220000000800 */
[C---:B-1----:R-:W-:Y:S01]  /*3260*/  FMUL R60, R105.reuse, R60 ;  /* 0x0000003c693c7220 */ /* 0x042fe20000400000 */
[----:B---3--:R-:W-:Y:S01]  /*3270*/  F2FP.PACK_AB R96, R162, R129 ;  /* 0x00000081a260723e */ /* 0x008fe200000000ff */
[----:B------:R-:W-:Y:S01]  /*3280*/  FMUL R61, R105, R61 ;  /* 0x0000003d693d7220 */ /* 0x000fe20000400000 */
[----:B0-----:R-:W-:Y:S01]  /*3290*/  F2FP.PACK_AB R97, R128, R163 ;  /* 0x000000a38061723e */ /* 0x001fe200000000ff */
[C---:B--2---:R-:W-:Y:S01]  /*32a0*/  FMUL R62, R104.reuse, R62 ;  /* 0x0000003e683e7220 */ /* 0x044fe20000400000 */
[----:B------:R-:W-:Y:S01]  /*32b0*/  F2FP.PACK_AB R98, R111, R108 ;  /* 0x0000006c6f62723e */ /* 0x000fe200000000ff */
[----:B------:R-:W-:Y:S01]  /*32c0*/  FMUL R63, R104, R63 ;  /* 0x0000003f683f7220 */ /* 0x000fe20000400000 */
[----:B------:R-:W-:Y:S01]  /*32d0*/  F2FP.PACK_AB R99, R112, R109 ;  /* 0x0000006d7063723e */ /* 0x000fe200000000ff */
[----:B-----5:R-:W-:Y:S01]  /*32e0*/  FMUL R68, R107, R68 ;  /* 0x000000446b447220 */ /* 0x020fe20000400000 */
[----:B------:R-:W-:Y:S01]  /*32f0*/  F2FP.PACK_AB R84, R127, R164 ;  /* 0x000000a47f54723e */ /* 0x000fe200000000ff */
[----:B------:R-:W-:Y:S01]  /*3300*/  FMUL R69, R107, R69 ;  /* 0x000000456b457220 */ /* 0x000fe20000400000 */
[----:B------:R-:W-:Y:S01]  /*3310*/  F2FP.PACK_AB R85, R126, R165 ;  /* 0x000000a57e55723e */ /* 0x000fe200000000ff */
[C---:B----4-:R-:W-:Y:S01]  /*3320*/  FMUL R70, R106.reuse, R70 ;  /* 0x000000466a467220 */ /* 0x050fe20000400000 */
[----:B------:R-:W-:Y:S01]  /*3330*/  F2FP.PACK_AB R86, R113, R110 ;  /* 0x0000006e7156723e */ /* 0x000fe200000000ff */
[----:B------:R-:W-:Y:S01]  /*3340*/  FMUL R71, R106, R71 ;  /* 0x000000476a477220 */ /* 0x000fe20000400000 */
[----:B------:R-:W-:Y:S01]  /*3350*/  F2FP.PACK_AB R87, R114, R115 ;  /* 0x000000737257723e */ /* 0x000fe200000000ff */
[C---:B------:R-:W-:Y:S01]  /*3360*/  FMUL R48, R105.reuse, R48 ;  /* 0x0000003069307220 */ /* 0x040fe20000400000 */
[----:B------:R-:W-:Y:S01]  /*3370*/  LDSM.16.M88.4 R92, [R7+0x4400] ;  /* 0x00440000075c783b */ /* 0x000fe20000000200 */
[----:B------:R-:W-:-:S02]  /*3380*/  FMUL R49, R105, R49 ;  /* 0x0000003169317220 */ /* 0x000fc40000400000 */
[C---:B------:R-:W-:Y:S02]  /*3390*/  FMUL R50, R104.reuse, R50 ;  /* 0x0000003268327220 */ /* 0x040fe40000400000 */
[----:B------:R-:W-:Y:S02]  /*33a0*/  FMUL R51, R104, R51 ;  /* 0x0000003368337220 */ /* 0x000fe40000400000 */
[C---:B------:R-:W-:Y:S02]  /*33b0*/  FMUL R24, R107.reuse, R24 ;  /* 0x000000186b187220 */ /* 0x040fe40000400000 */
[----:B------:R-:W-:Y:S02]  /*33c0*/  FMUL R25, R107, R25 ;  /* 0x000000196b197220 */ /* 0x000fe40000400000 */
[C---:B------:R-:W-:Y:S02]  /*33d0*/  FMUL R26, R106.reuse, R26 ;  /* 0x0000001a6a1a7220 */ /* 0x040fe40000400000 */
[----:B------:R-:W-:Y:S01]  /*33e0*/  FMUL R27, R106, R27 ;  /* 0x0000001b6a1b7220 */ /* 0x000fe20000400000 */
[-C--:B------:R-:W-:Y:S08]  /*33f0*/  HMMA.16816.F32 R60, R96, R20.reuse, R60 ;  /* 0x00000014603c723c */ /* 0x080ff0000000183c */
[----:B------:R-:W-:Y:S08]  /*3400*/  HMMA.16816.F32 R68, R84, R20, R68 ;  /* 0x000000145444723c */ /* 0x000ff00000001844 */
[-C--:B------:R-:W-:Y:S08]  /*3410*/  HMMA.16816.F32 R48, R96, R22.reuse, R48 ;  /* 0x000000166030723c */ /* 0x080ff00000001830 */
[----:B------:R-:W-:Y:S01]  /*3420*/  HMMA.16816.F32 R24, R84, R22, R24 ;  /* 0x000000165418723c */ /* 0x000fe20000001818 */
[----:B------:R-:W0:Y:S01]  /*3430*/  LDSM.16.M88.4 R20, [R7+0x4200] ;  /* 0x004200000714783b */ /* 0x000e220000000200 */
[----:B------:R-:W-:-:S02]  /*3440*/  FMUL R52, R105, R52 ;  /* 0x0000003469347220 */ /* 0x000fc40000400000 */
[----:B------:R-:W-:Y:S02]  /*3450*/  FMUL R53, R105, R53 ;  /* 0x0000003569357220 */ /* 0x000fe40000400000 */
[C---:B------:R-:W-:Y:S02]  /*3460*/  FMUL R54, R104.reuse, R54 ;  /* 0x0000003668367220 */ /* 0x040fe40000400000 */
[----:B------:R-:W-:Y:S02]  /*3470*/  FMUL R55, R104, R55 ;  /* 0x0000003768377220 */ /* 0x000fe40000400000 */
[C---:B------:R-:W-:Y:S02]  /*3480*/  FMUL R28, R107.reuse, R28 ;  /* 0x0000001c6b1c7220 */ /* 0x040fe40000400000 */
[----:B------:R-:W-:Y:S02]  /*3490*/  FMUL R29, R107, R29 ;  /* 0x0000001d6b1d7220 */ /* 0x000fe40000400000 */
        /* <DEDUP_REMOVED lines=9> */
[----:B------:R-:W-:Y:S01]  /*3530*/  FMUL R35, R106, R35 ;  /* 0x000000236a237220 */ /* 0x000fe20000400000 */
[-C--:B0-----:R-:W-:Y:S08]  /*3540*/  HMMA.16816.F32 R52, R96, R20.reuse, R52 ;  /* 0x000000146034723c */ /* 0x081ff00000001834 */
[----:B------:R-:W-:Y:S08]  /*3550*/  HMMA.16816.F32 R28, R84, R20, R28 ;  /* 0x00000014541c723c */ /* 0x000ff0000000181c */
[-C--:B------:R-:W-:Y:S08]  /*3560*/  HMMA.16816.F32 R56, R96, R22.reuse, R56 ;  /* 0x000000166038723c */ /* 0x080ff00000001838 */
[----:B------:R-:W-:Y:S01]  /*3570*/  HMMA.16816.F32 R32, R84, R22, R32 ;  /* 0x000000165420723c */ /* 0x000fe20000001820 */
[----:B------:R-:W0:Y:S01]  /*3580*/  LDSM.16.M88.4 R20, [R7+0x4600] ;  /* 0x004600000714783b */ /* 0x000e220000000200 */
[----:B------:R-:W-:-:S02]  /*3590*/  FADD R129, R129, R162 ;  /* 0x000000a281817221 */ /* 0x000fc40000000000 */
[----:B------:R-:W-:Y:S02]  /*35a0*/  FADD R127, R164, R127 ;  /* 0x0000007fa47f7221 */ /* 0x000fe40000000000 */
[----:B------:R-:W-:Y:S02]  /*35b0*/  FADD R128, R163, R128 ;  /* 0x00000080a3807221 */ /* 0x000fe40000000000 */
[----:B------:R-:W-:Y:S02]  /*35c0*/  FADD R126, R165, R126 ;  /* 0x0000007ea57e7221 */ /* 0x000fe40000000000 */
[----:B------:R-:W-:Y:S02]  /*35d0*/  FADD R108, R108, R129 ;  /* 0x000000816c6c7221 */ /* 0x000fe40000000000 */
[C---:B------:R-:W-:Y:S02]  /*35e0*/  FMUL R76, R105.reuse, R76 ;  /* 0x0000004c694c7220 */ /* 0x040fe40000400000 */
[----:B------:R-:W-:-:S02]  /*35f0*/  FMUL R77, R105, R77 ;  /* 0x0000004d694d7220 */ /* 0x000fc40000400000 */
[C---:B------:R-:W-:Y:S02]  /*3600*/  FMUL R78, R104.reuse, R78 ;  /* 0x0000004e684e7220 */ /* 0x040fe40000400000 */
[C---:B------:R-:W-:Y:S02]  /*3610*/  FMUL R79, R104.reuse, R79 ;  /* 0x0000004f684f7220 */ /* 0x040fe40000400000 */
[C---:B------:R-:W-:Y:S02]  /*3620*/  FMUL R36, R105.reuse, R36 ;  /* 0x0000002469247220 */ /* 0x040fe40000400000 */
[----:B------:R-:W-:Y:S02]  /*3630*/  FMUL R37, R105, R37 ;  /* 0x0000002569257220 */ /* 0x000fe40000400000 */
        /* <DEDUP_REMOVED lines=9> */
[----:B------:R-:W-:Y:S02]  /*36d0*/  FMUL R47, R104, R47 ;  /* 0x0000002f682f7220 */ /* 0x000fe40000400000 */
[----:B------:R-:W-:Y:S02]  /*36e0*/  FADD R110, R110, R127 ;  /* 0x0000007f6e6e7221 */ /* 0x000fe40000000000 */
[----:B------:R-:W-:Y:S02]  /*36f0*/  FADD R109, R109, R128 ;  /* 0x000000806d6d7221 */ /* 0x000fe40000000000 */
[----:B------:R-:W-:Y:S02]  /*3700*/  FADD R115, R115, R126 ;  /* 0x0000007e73737221 */ /* 0x000fe40000000000 */
[----:B------:R-:W-:-:S02]  /*3710*/  FADD R111, R111, R108 ;  /* 0x0000006c6f6f7221 */ /* 0x000fc40000000000 */
[----:B------:R-:W-:Y:S02]  /*3720*/  FADD R110, R113, R110 ;  /* 0x0000006e716e7221 */ /* 0x000fe40000000000 */
[----:B------:R-:W-:Y:S02]  /*3730*/  FADD R109, R112, R109 ;  /* 0x0000006d706d7221 */ /* 0x000fe40000000000 */
[----:B------:R-:W-:Y:S01]  /*3740*/  FADD R115, R114, R115 ;  /* 0x0000007372737221 */ /* 0x000fe20000000000 */
[C---:B------:R-:W-:Y:S04]  /*3750*/  HMMA.16816.F32 R76, R96.reuse, R92, R76 ;  /* 0x0000005c604c723c */ /* 0x040fe8000000184c */
[----:B------:R-:W-:Y:S04]  /*3760*/  SHFL.BFLY PT, R108, R115, 0x2, 0x1f ;  /* 0x0c401f00736c7f89 */ /* 0x000fe800000e0000 */
[C---:B------:R-:W-:Y:S08]  /*3770*/  HMMA.16816.F32 R36, R96.reuse, R94, R36 ;  /* 0x0000005e6024723c */ /* 0x040ff00000001824 */
[C---:B0-----:R-:W-:Y:S08]  /*3780*/  HMMA.16816.F32 R40, R96.reuse, R20, R40 ;  /* 0x000000146028723c */ /* 0x041ff00000001828 */
[----:B------:R-:W-:Y:S01]  /*3790*/  HMMA.16816.F32 R44, R96, R22, R44 ;  /* 0x00000016602c723c */ /* 0x000fe2000000182c */
[----:B------:R-:W0:Y:S04]  /*37a0*/  SHFL.BFLY PT, R96, R111, 0x2, 0x1f ;  /* 0x0c401f006f607f89 */ /* 0x000e2800000e0000 */
[----:B------:R-:W1:Y:S04]  /*37b0*/  SHFL.BFLY PT, R97, R110, 0x2, 0x1f ;  /* 0x0c401f006e617f89 */ /* 0x000e6800000e0000 */
[----:B------:R-:W2:Y:S01]  /*37c0*/  SHFL.BFLY PT, R98, R109, 0x2, 0x1f ;  /* 0x0c401f006d627f89 */ /* 0x000ea200000e0000 */
[----:B------:R-:W-:-:S02]  /*37d0*/  FMUL R88, R107, R88 ;  /* 0x000000586b587220 */ /* 0x000fc40000400000 */
[C---:B------:R-:W-:Y:S02]  /*37e0*/  FMUL R89, R107.reuse, R89 ;  /* 0x000000596b597220 */ /* 0x040fe40000400000 */
[C---:B------:R-:W-:Y:S02]  /*37f0*/  FMUL R90, R106.reuse, R90 ;  /* 0x0000005a6a5a7220 */ /* 0x040fe40000400000 */
[C---:B------:R-:W-:Y:S02]  /*3800*/  FMUL R91, R106.reuse, R91 ;  /* 0x0000005b6a5b7220 */ /* 0x040fe40000400000 */
[C---:B------:R-:W-:Y:S02]  /*3810*/  FMUL R64, R107.reuse, R64 ;  /* 0x000000406b407220 */ /* 0x040fe40000400000 */
[----:B------:R-:W-:Y:S02]  /*3820*/  FMUL R65, R107, R65 ;  /* 0x000000416b417220 */ /* 0x000fe40000400000 */
[C---:B------:R-:W-:Y:S01]  /*3830*/  FMUL R66, R106.reuse, R66 ;  /* 0x000000426a427220 */ /* 0x040fe20000400000 */
[----:B------:R-:W-:Y:S01]  /*3840*/  HMMA.16816.F32 R88, R84, R92, R88 ;  /* 0x0000005c5458723c */ /* 0x000fe20000001858 */
[----:B------:R-:W-:-:S06]  /*3850*/  FMUL R67, R106, R67 ;  /* 0x000000436a437220 */ /* 0x000fcc0000400000 */
[----:B0-----:R-:W-:Y:S02]  /*3860*/  FADD R92, R111, R96 ;  /* 0x000000606f5c7221 */ /* 0x001fe40000000000 */
[----:B-1----:R-:W-:Y:S02]  /*3870*/  FADD R96, R110, R97 ;  /* 0x000000616e607221 */ /* 0x002fe40000000000 */
[----:B--2---:R-:W-:Y:S02]  /*3880*/  FADD R93, R109, R98 ;  /* 0x000000626d5d7221 */ /* 0x004fe40000000000 */
[----:B------:R-:W-:Y:S01]  /*3890*/  FADD R97, R115, R108 ;  /* 0x0000006c73617221 */ /* 0x000fe20000000000 */
[----:B------:R-:W-:Y:S01]  /*38a0*/  HMMA.16816.F32 R64, R84, R94, R64 ;  /* 0x0000005e5440723c */ /* 0x000fe20000001840 */
[----:B------:R-:W-:Y:S01]  /*38b0*/  UIADD3 UR4, UP0, UR4, 0x10, URZ ;  /* 0x0000001004047890 */ /* 0x000fe2000ff1e03f */
[----:B------:R-:W0:Y:S01]  /*38c0*/  SHFL.BFLY PT, R95, R92, 0x1, 0x1f ;  /* 0x0c201f005c5f7f89 */ /* 0x000e2200000e0000 */
[----:B------:R-:W-:-:S02]  /*38d0*/  FMUL R72, R107, R72 ;  /* 0x000000486b487220 */ /* 0x000fc40000400000 */
[----:B------:R-:W-:Y:S01]  /*38e0*/  FMUL R73, R107, R73 ;  /* 0x000000496b497220 */ /* 0x000fe20000400000 */
[----:B------:R-:W1:Y:S01]  /*38f0*/  SHFL.BFLY PT, R94, R93, 0x1, 0x1f ;  /* 0x0c201f005d5e7f89 */ /* 0x000e6200000e0000 */
[C---:B------:R-:W-:Y:S02]  /*3900*/  FMUL R74, R106.reuse, R74 ;  /* 0x0000004a6a4a7220 */ /* 0x040fe40000400000 */
[----:B------:R-:W-:Y:S01]  /*3910*/  FMUL R75, R106, R75 ;  /* 0x0000004b6a4b7220 */ /* 0x000fe20000400000 */
[----:B------:R-:W2:Y:S01]  /*3920*/  SHFL.BFLY PT, R99, R96, 0x1, 0x1f ;  /* 0x0c201f0060637f89 */ /* 0x000ea200000e0000 */
[----:B------:R-:W-:-:S03]  /*3930*/  UIADD3.X UR5, URZ, UR5, URZ, UP0, !UPT ;  /* 0x000000053f057290 */ /* 0x000fc600087fe43f */
[----:B------:R-:W3:Y:S01]  /*3940*/  SHFL.BFLY PT, R98, R97, 0x1, 0x1f ;  /* 0x0c201f0061627f89 */ /* 0x000ee200000e0000 */
[----:B------:R-:W-:Y:S01]  /*3950*/  ISETP.LE.U32.AND P0, PT, R119, UR4, PT ;  /* 0x0000000477007c0c */ /* 0x000fe2000bf03070 */
[----:B------:R-:W-:Y:S07]  /*3960*/  HMMA.16816.F32 R72, R84, R20, R72 ;  /* 0x000000145448723c */ /* 0x000fee0000001848 */
[----:B------:R-:W-:-:S04]  /*3970*/  MOV R21, UR5 ;  /* 0x0000000500157c02 */ /* 0x000fc80008000f00 */
[----:B------:R-:W-:Y:S01]  /*3980*/  ISETP.GE.U32.AND.EX P0, PT, R21, RZ, PT, P0 ;  /* 0x000000ff1500720c */ /* 0x000fe20003f06100 */
[C---:B------:R-:W-:Y:S02]  /*3990*/  FMUL R80, R107.reuse, R80 ;  /* 0x000000506b507220 */ /* 0x040fe40000400000 */
[----:B------:R-:W-:Y:S02]  /*39a0*/  FMUL R81, R107, R81 ;  /* 0x000000516b517220 */ /* 0x000fe40000400000 */
[C---:B------:R-:W-:Y:S02]  /*39b0*/  FMUL R82, R106.reuse, R82 ;  /* 0x000000526a527220 */ /* 0x040fe40000400000 */
[----:B------:R-:W-:Y:S01]  /*39c0*/  FMUL R83, R106, R83 ;  /* 0x000000536a537220 */ /* 0x000fe20000400000 */
[----:B------:R-:W-:Y:S01]  /*39d0*/  MOV R20, 0x10 ;  /* 0x0000001000147802 */ /* 0x000fe20000000f00 */
[----:B0-----:R-:W-:Y:S02]  /*39e0*/  FADD R95, R92, R95 ;  /* 0x0000005f5c5f7221 */ /* 0x001fe40000000000 */
[----:B-1----:R-:W-:-:S02]  /*39f0*/  FADD R94, R93, R94 ;  /* 0x0000005e5d5e7221 */ /* 0x002fc40000000000 */
[----:B--2---:R-:W-:Y:S01]  /*3a00*/  FADD R99, R96, R99 ;  /* 0x0000006360637221 */ /* 0x004fe20000000000 */
[----:B------:R-:W-:Y:S01]  /*3a10*/  HMMA.16816.F32 R80, R84, R22, R80 ;  /* 0x000000165450723c */ /* 0x000fe20000001850 */
[----:B---3--:R-:W-:Y:S01]  /*3a20*/  FADD R98, R97, R98 ;  /* 0x0000006261627221 */ /* 0x008fe20000000000 */
[----:B------:R-:W-:Y:S01]  /*3a30*/  MOV R128, R101 ;  /* 0x0000006500807202 */ /* 0x000fe20000000f00 */
[C---:B------:R-:W-:Y:S01]  /*3a40*/  IMAD R8, R20.reuse, c[0x0][0x1b4], R8 ;  /* 0x00006d0014087a24 */ /* 0x040fe200078e0208 */
[----:B------:R-:W-:Y:S01]  /*3a50*/  MOV R127, R100 ;  /* 0x00000064007f7202 */ /* 0x000fe20000000f00 */
[----:B------:R-:W-:Y:S01]  /*3a60*/  IMAD R9, R20, c[0x0][0x1a4], R9 ;  /* 0x0000690014097a24 */ /* 0x000fe200078e0209 */
[----:B------:R-:W-:Y:S01]  /*3a70*/  MOV R126, R103 ;  /* 0x00000067007e7202 */ /* 0x000fe20000000f00 */
[----:B------:R-:W-:Y:S01]  /*3a80*/  FFMA R116, R105, R116, R95 ;  /* 0x0000007469747223 */ /* 0x000fe2000000005f */
[----:B------:R-:W-:Y:S01]  /*3a90*/  MOV R125, R102 ;  /* 0x00000066007d7202 */ /* 0x000fe20000000f00 */
[----:B------:R-:W-:-:S02]  /*3aa0*/  FFMA R19, R104, R19, R94 ;  /* 0x0000001368137223 */ /* 0x000fc4000000005e */
[----:B------:R-:W-:Y:S02]  /*3ab0*/  FFMA R18, R107, R18, R99 ;  /* 0x000000126b127223 */ /* 0x000fe40000000063 */
[----:B------:R-:W-:Y:S01]  /*3ac0*/  FFMA R17, R106, R17, R98 ;  /* 0x000000116a117223 */ /* 0x000fe20000000062 */
[----:B------:R-:W-:Y:S01]  /*3ad0*/  @P0 CALL.REL.NOINC `(.L_x_0) ;  /* 0x0000001000000944 */ /* 0x000fe20003c00000 */
[----:B------:R-:W-:Y:S05]  /*3ae0*/  BRA `(.L_x_1) ;  /* 0xffffe86000007947 */ /* 0x000fea000383ffff */
.L_x_0:
[----:B------:R-:W-:Y:S01]  /*3af0*/  MOV R96, R34 ;  /* 0x0000002200607202 */ /* 0x000fe20000000f00 */
[----:B------:R-:W-:Y:S01]  /*3b00*/  IMAD.MOV.U32 R4, RZ, RZ, R36 ;  /* 0x000000ffff047224 */ /* 0x000fe200078e0024 */
[----:B------:R-:W-:Y:S01]  /*3b10*/  MOV R34, R18 ;  /* 0x0000001200227202 */ /* 0x000fe20000000f00 */
[----:B------:R-:W-:Y:S01]  /*3b20*/  FMUL R21, R116, 8388608 ;  /* 0x4b00000074157820 */ /* 0x000fe20000400000 */
[----:B------:R-:W-:Y:S01]  /*3b30*/  MOV R94, R90 ;  /* 0x0000005a005e7202 */ /* 0x000fe20000000f00 */
[----:B------:R-:W-:Y:S01]  /*3b40*/  IMAD R3, R2, c[0x0][0x1c0], RZ ;  /* 0x0000700002037a24 */ /* 0x000fe200078e02ff */
[C---:B------:R-:W-:Y:S01]  /*3b50*/  FSETP.GEU.AND P3, PT, R34.reuse, 1.175494350822287508e-38, PT ;  /* 0x008000002200780b */ /* 0x040fe20003f6e000 */
[----:B------:R-:W-:Y:S01]  /*3b60*/  FMUL R23, R34, 8388608 ;  /* 0x4b00000022177820 */ /* 0x000fe20000400000 */
[----:B------:R-:W-:Y:S01]  /*3b70*/  MOV R90, R65 ;  /* 0x00000041005a7202 */ /* 0x000fe20000000f00 */
[----:B------:R-:W-:Y:S01]  /*3b80*/  IMAD.MOV.U32 R15, RZ, RZ, R69 ;  /* 0x000000ffff0f7224 */ /* 0x000fe200078e0045 */
[----:B------:R-:W-:Y:S01]  /*3b90*/  MOV R65, R19 ;  /* 0x0000001300417202 */ /* 0x000fe20000000f00 */
[----:B------:R-:W-:Y:S01]  /*3ba0*/  BAR.SYNC.DEFER_BLOCKING 0x0 ;  /* 0x0000000000007b1d */ /* 0x000fe20000010000 */
[----:B------:R-:W-:Y:S01]  /*3bb0*/  FSEL R23, R23, R34, !P3 ;  /* 0x0000002217177208 */ /* 0x000fe20005800000 */
[----:B------:R-:W-:Y:S01]  /*3bc0*/  IMAD R2, R2, c[0x0][0x1cc], RZ ;  /* 0x0000730002027a24 */ /* 0x000fe200078e02ff */
[----:B------:R-:W-:Y:S01]  /*3bd0*/  MOV R36, R70 ;  /* 0x0000004600247202 */ /* 0x000fe20000000f00 */
[----:B------:R-:W-:Y:S01]  /*3be0*/  FMUL R22, R65, 8388608 ;  /* 0x4b00000041167820 */ /* 0x000fe20000400000 */
[----:B------:R-:W-:-:S02]  /*3bf0*/  MOV R70, R29 ;  /* 0x0000001d00467202 */ /* 0x000fc40000000f00 */
[----:B------:R-:W-:Y:S02]  /*3c00*/  MOV R86, R66 ;  /* 0x0000004200567202 */ /* 0x000fe40000000f00 */
[----:B------:R-:W-:Y:S02]  /*3c10*/  MOV R29, R17 ;  /* 0x00000011001d7202 */ /* 0x000fe40000000f00 */
[----:B------:R-:W-:Y:S02]  /*3c20*/  IADD3 R66, R23, -0x3f3504f3, RZ ;  /* 0xc0cafb0d17427810 */ /* 0x000fe40007ffe0ff */
[----:B------:R-:W-:Y:S02]  /*3c30*/  FSETP.GEU.AND P2, PT, R65, 1.175494350822287508e-38, PT ;  /* 0x008000004100780b */ /* 0x000fe40003f4e000 */
[----:B------:R-:W-:Y:S02]  /*3c40*/  LOP3.LUT R66, R66, 0xff800000, RZ, 0xc0, !PT ;  /* 0xff80000042427812 */ /* 0x000fe400078ec0ff */
[----:B------:R-:W-:-:S02]  /*3c50*/  FSETP.GT.AND P0, PT, |R29|, 8.50705917302346158658e+37, PT ;  /* 0x7e8000001d00780b */ /* 0x000fc40003f04200 */
[----:B------:R-:W-:Y:S01]  /*3c60*/  MOV R7, R41 ;  /* 0x0000002900077202 */ /* 0x000fe20000000f00 */
[----:B------:R-:W0:Y:S01]  /*3c70*/  I2F R17, R66 ;  /* 0x0000004200117306 */ /* 0x000e220000201400 */
[----:B------:R-:W-:Y:S02]  /*3c80*/  MOV R11, R45 ;  /* 0x0000002d000b7202 */ /* 0x000fe40000000f00 */
[----:B------:R-:W-:Y:S01]  /*3c90*/  MOV R45, R28 ;  /* 0x0000001c002d7202 */ /* 0x000fe20000000f00 */
[C---:B------:R-:W-:Y:S01]  /*3ca0*/  FMUL R28, R29.reuse, 8388608 ;  /* 0x4b0000001d1c7820 */ /* 0x040fe20000400000 */
[----:B------:R-:W-:Y:S02]  /*3cb0*/  FSEL R22, R22, R65, !P2 ;  /* 0x0000004116167208 */ /* 0x000fe40005000000 */
[----:B------:R-:W-:Y:S02]  /*3cc0*/  FSEL R41, RZ, -23, P2 ;  /* 0xc1b80000ff297808 */ /* 0x000fe40001000000 */
[----:B------:R-:W-:Y:S01]  /*3cd0*/  FSETP.GEU.AND P2, PT, |R29|, 1.175494350822287508e-38, PT ;  /* 0x008000001d00780b */ /* 0x000fe20003f4e200 */
[----:B------:R-:W-:Y:S01]  /*3ce0*/  @P0 FMUL R83, R83, 0.25 ;  /* 0x3e80000053530820 */ /* 0x000fe20000400000 */
[----:B------:R-:W-:Y:S01]  /*3cf0*/  FSETP.GEU.AND P1, PT, R116, 1.175494350822287508e-38, PT ;  /* 0x008000007400780b */ /* 0x000fe20003f2e000 */
[----:B------:R-:W-:Y:S01]  /*3d00*/  @P0 FMUL R82, R82, 0.25 ;  /* 0x3e80000052520820 */ /* 0x000fe20000400000 */
[----:B------:R-:W-:Y:S01]  /*3d10*/  FSETP.GEU.AND P4, PT, R29, 1.175494350822287508e-38, PT ;  /* 0x008000001d00780b */ /* 0x000fe20003f8e000 */
[----:B------:R-:W-:Y:S01]  /*3d20*/  @P0 FMUL R75, R75, 0.25 ;  /* 0x3e8000004b4b0820 */ /* 0x000fe20000400000 */
[----:B------:R-:W-:Y:S01]  /*3d30*/  LEA R122, R123, R122, 0x1 ;  /* 0x0000007a7b7a7211 */ /* 0x000fe200078e08ff */
[----:B------:R-:W-:Y:S01]  /*3d40*/  @P0 FMUL R74, R74, 0.25 ;  /* 0x3e8000004a4a0820 */ /* 0x000fe20000400000 */
[----:B------:R-:W-:Y:S01]  /*3d50*/  SHF.L.U32 R20, R0, 0x8, RZ ;  /* 0x0000000800147819 */ /* 0x000fe200000006ff */
[----:B------:R-:W-:Y:S01]  /*3d60*/  @P0 FMUL R86, R86, 0.25 ;  /* 0x3e80000056560820 */ /* 0x000fe20000400000 */
[----:B------:R-:W-:Y:S01]  /*3d70*/  MOV R5, R37 ;  /* 0x0000002500057202 */ /* 0x000fe20000000f00 */
[----:B------:R-:W-:Y:S01]  /*3d80*/  @P0 FMUL R91, R91, 0.25 ;  /* 0x3e8000005b5b0820 */ /* 0x000fe20000400000 */
[----:B------:R-:W-:Y:S01]  /*3d90*/  FSEL R21, R21, R116, !P1 ;  /* 0x0000007415157208 */ /* 0x000fe20004800000 */
[----:B------:R-:W-:Y:S01]  /*3da0*/  @P0 FMUL R94, R94, 0.25 ;  /* 0x3e8000005e5e0820 */ /* 0x000fe20000400000 */
[----:B------:R-:W-:Y:S01]  /*3db0*/  FSEL R28, R28, R29, !P4 ;  /* 0x0000001d1c1c7208 */ /* 0x000fe20006000000 */
[----:B------:R-:W-:Y:S01]  /*3dc0*/  @P0 FMUL R29, R29, 0.25 ;  /* 0x3e8000001d1d0820 */ /* 0x000fe20000400000 */
[----:B------:R-:W-:Y:S01]  /*3dd0*/  MOV R37, R71 ;  /* 0x0000004700257202 */ /* 0x000fe20000000f00 */
[----:B------:R-:W-:Y:S01]  /*3de0*/  IMAD.MOV.U32 R71, RZ, RZ, R32 ;  /* 0x000000ffff477224 */ /* 0x000fe200078e0020 */
[----:B------:R-:W-:Y:S01]  /*3df0*/  LOP3.LUT R20, R117, 0x1800, R20, 0xf8, !PT ;  /* 0x0000180075147812 */ /* 0x000fe200078ef814 */
[----:B------:R-:W-:Y:S01]  /*3e00*/  @P0 FMUL R35, R35, 0.25 ;  /* 0x3e80000023230820 */ /* 0x000fe20000400000 */
[----:B------:R-:W-:Y:S01]  /*3e10*/  SHF.L.U32 R19, R122, 0x2, RZ ;  /* 0x000000027a137819 */ /* 0x000fe200000006ff */
[----:B------:R-:W-:Y:S01]  /*3e20*/  @P0 FMUL R96, R96, 0.25 ;  /* 0x3e80000060600820 */ /* 0x000fe20000400000 */
[----:B------:R-:W-:Y:S01]  /*3e30*/  MOV R106, R26 ;  /* 0x0000001a006a7202 */ /* 0x000fe20000000f00 */
[----:B------:R-:W-:Y:S01]  /*3e40*/  @P0 FMUL R31, R31, 0.25 ;  /* 0x3e8000001f1f0820 */ /* 0x000fe20000400000 */
[----:B------:R-:W-:Y:S01]  /*3e50*/  MOV R104, R27 ;  /* 0x0000001b00687202 */ /* 0x000fe20000000f00 */
[----:B------:R-:W-:Y:S01]  /*3e60*/  @!P2 FMUL R29, R29, 16777216 ;  /* 0x4b8000001d1da820 */ /* 0x000fe20000400000 */
[----:B------:R-:W-:Y:S01]  /*3e70*/  MOV R98, R30 ;  /* 0x0000001e00627202 */ /* 0x000fe20000000f00 */
[----:B------:R-:W-:Y:S01]  /*3e80*/  @P0 FMUL R106, R106, 0.25 ;  /* 0x3e8000006a6a0820 */ /* 0x000fe20000400000 */
[----:B------:R-:W-:Y:S01]  /*3e90*/  MOV R32, R67 ;  /* 0x0000004300207202 */ /* 0x000fe20000000f00 */
[----:B------:R-:W-:Y:S01]  /*3ea0*/  @P0 FMUL R104, R104, 0.25 ;  /* 0x3e80000068680820 */ /* 0x000fe20000400000 */
[----:B------:R-:W-:Y:S01]  /*3eb0*/  IADD3 R14, R21, -0x3f3504f3, RZ ;  /* 0xc0cafb0d150e7810 */ /* 0x000fe20007ffe0ff */
[----:B------:R-:W-:Y:S01]  /*3ec0*/  @P0 FMUL R98, R98, 0.25 ;  /* 0x3e80000062620820 */ /* 0x000fe20000400000 */
[----:B------:R-:W-:Y:S01]  /*3ed0*/  IADD3 R67, R22, -0x3f3504f3, RZ ;  /* 0xc0cafb0d16437810 */ /* 0x000fe20007ffe0ff */
[----:B------:R-:W-:Y:S01]  /*3ee0*/  @P0 FMUL R32, R32, 0.25 ;  /* 0x3e80000020200820 */ /* 0x000fe20000400000 */
[----:B------:R-:W-:Y:S01]  /*3ef0*/  IADD3 R69, R28, -0x3f3504f3, RZ ;  /* 0xc0cafb0d1c457810 */ /* 0x000fe20007ffe0ff */
[----:B------:R-:W-:Y:S01]  /*3f00*/  @P0 FMUL R37, R37, 0.25 ;  /* 0x3e80000025250820 */ /* 0x000fe20000400000 */
[----:B------:R-:W-:Y:S01]  /*3f10*/  MOV R12, R42 ;  /* 0x0000002a000c7202 */ /* 0x000fe20000000f00 */
[----:B------:R-:W-:Y:S01]  /*3f20*/  @P0 FMUL R36, R36, 0.25 ;  /* 0x3e80000024240820 */ /* 0x000fe20000400000 */
[----:B------:R-:W-:Y:S01]  /*3f30*/  SHF.L.U32 R26, R0, 0xa, RZ ;  /* 0x0000000a001a7819 */ /* 0x000fe200000006ff */
[----:B------:R-:W-:Y:S01]  /*3f40*/  @!P2 FMUL R83, R83, 16777216 ;  /* 0x4b8000005353a820 */ /* 0x000fe20000400000 */
[----:B------:R-:W-:Y:S01]  /*3f50*/  LOP3.LUT R20, R20, R19, RZ, 0x3c, !PT ;  /* 0x0000001314147212 */ /* 0x000fe200078e3cff */
[----:B------:R-:W-:Y:S01]  /*3f60*/  IMAD.HI R19, R3, 0x2, RZ ;  /* 0x0000000203137827 */ /* 0x000fe200078e02ff */
[----:B------:R-:W-:-:S02]  /*3f70*/  FSEL R42, RZ, -23, P3 ;  /* 0xc1b80000ff2a7808 */ /* 0x000fc40001800000 */
[----:B------:R-:W-:Y:S01]  /*3f80*/  SHF.L.U32 R158, R3, 0x1, RZ ;  /* 0x00000001039e7819 */ /* 0x000fe200000006ff */
[----:B------:R-:W-:Y:S01]  /*3f90*/  @!P2 FMUL R82, R82, 16777216 ;  /* 0x4b8000005252a820 */ /* 0x000fe20000400000 */
[----:B------:R-:W-:Y:S01]  /*3fa0*/  LOP3.LUT R14, R14, 0xff800000, RZ, 0xc0, !PT ;  /* 0xff8000000e0e7812 */ /* 0x000fe200078ec0ff */
[----:B0-----:R-:W-:Y:S01]  /*3fb0*/  FFMA.FTZ R42, R17, 1.1920928955078125e-07, R42 ;  /* 0x34000000112a7823 */ /* 0x001fe2000001002a */
[----:B------:R-:W-:Y:S01]  /*3fc0*/  LOP3.LUT R67, R67, 0xff800000, RZ, 0xc0, !PT ;  /* 0xff80000043437812 */ /* 0x000fe200078ec0ff */
[----:B------:R-:W-:Y:S01]  /*3fd0*/  MUFU.RCP R17, R29 ;  /* 0x0000001d00117308 */ /* 0x000fe20000001000 */
[----:B------:R-:W-:Y:S01]  /*3fe0*/  LOP3.LUT R69, R69, 0xff800000, RZ, 0xc0, !PT ;  /* 0xff80000045457812 */ /* 0x000fe200078ec0ff */
[----:B------:R-:W-:Y:S01]  /*3ff0*/  @!P2 FMUL R75, R75, 16777216 ;  /* 0x4b8000004b4ba820 */ /* 0x000fe20000400000 */
[----:B------:R-:W-:Y:S01]  /*4000*/  FSEL R3, RZ, -23, P1 ;  /* 0xc1b80000ff037808 */ /* 0x000fe20000800000 */
[----:B------:R-:W-:Y:S01]  /*4010*/  @!P2 FMUL R74, R74, 16777216 ;  /* 0x4b8000004a4aa820 */ /* 0x000fe20000400000 */
[----:B------:R-:W-:Y:S01]  /*4020*/  FSETP.GT.AND P1, PT, |R34|, 8.50705917302346158658e+37, PT ;  /* 0x7e8000002200780b */ /* 0x000fe20003f24200 */
[----:B------:R-:W-:Y:S01]  /*4030*/  @!P2 FMUL R32, R32, 16777216 ;  /* 0x4b8000002020a820 */ /* 0x000fe20000400000 */
[----:B------:R-:W-:Y:S01]  /*4040*/  MOV R16, R24 ;  /* 0x0000001800107202 */ /* 0x000fe20000000f00 */
[----:B------:R-:W0:Y:S01]  /*4050*/  I2F R18, R14 ;  /* 0x0000000e00127306 */ /* 0x000e220000201400 */
[----:B------:R-:W-:Y:S01]  /*4060*/  LOP3.LUT R27, R26, 0x1800, RZ, 0xc0, !PT ;  /* 0x000018001a1b7812 */ /* 0x000fe200078ec0ff */
[----:B------:R-:W-:Y:S01]  /*4070*/  @!P2 FMUL R86, R86, 16777216 ;  /* 0x4b8000005656a820 */ /* 0x000fe20000400000 */
[----:B------:R-:W-:Y:S01]  /*4080*/  MOV R9, R44 ;  /* 0x0000002c00097202 */ /* 0x000fe20000000f00 */
[----:B------:R-:W-:Y:S01]  /*4090*/  @!P2 FMUL R91, R91, 16777216 ;  /* 0x4b8000005b5ba820 */ /* 0x000fe20000400000 */
[----:B------:R-:W-:Y:S01]  /*40a0*/  MOV R44, R25 ;  /* 0x00000019002c7202 */ /* 0x000fe20000000f00 */
[----:B------:R-:W-:Y:S01]  /*40b0*/  @!P2 FMUL R94, R94, 16777216 ;  /* 0x4b8000005e5ea820 */ /* 0x000fe20000400000 */
[----:B------:R-:W-:Y:S01]  /*40c0*/  FSETP.GT.AND P0, PT, |R65|, 8.50705917302346158658e+37, PT ;  /* 0x7e8000004100780b */ /* 0x000fe20003f04200 */
[----:B------:R1:W2:Y:S01]  /*40d0*/  I2F R24, R67 ;  /* 0x0000004300187306 */ /* 0x0002a20000201400 */
[----:B------:R-:W-:Y:S01]  /*40e0*/  @!P2 FMUL R35, R35, 16777216 ;  /* 0x4b8000002323a820 */ /* 0x000fe20000400000 */
[----:B------:R-:W-:Y:S01]  /*40f0*/  MOV R8, R38 ;  /* 0x0000002600087202 */ /* 0x000fe20000000f00 */
[----:B------:R-:W-:Y:S01]  /*4100*/  @!P2 FMUL R96, R96, 16777216 ;  /* 0x4b8000006060a820 */ /* 0x000fe20000400000 */
[----:B------:R-:W-:Y:S01]  /*4110*/  MOV R92, R64 ;  /* 0x00000040005c7202 */ /* 0x000fe20000000f00 */
[----:B------:R-:W-:Y:S01]  /*4120*/  @!P2 FMUL R31, R31, 16777216 ;  /* 0x4b8000001f1fa820 */ /* 0x000fe20000400000 */
[----:B------:R-:W-:Y:S01]  /*4130*/  MOV R6, R40 ;  /* 0x0000002800067202 */ /* 0x000fe20000000f00 */
[----:B------:R-:W-:Y:S01]  /*4140*/  @!P2 FMUL R98, R98, 16777216 ;  /* 0x4b8000006262a820 */ /* 0x000fe20000400000 */
[----:B------:R3:W4:Y:S01]  /*4150*/  I2F R26, R69 ;  /* 0x00000045001a7306 */ /* 0x0007220000201400 */
[----:B------:R-:W-:Y:S01]  /*4160*/  @!P2 FMUL R104, R104, 16777216 ;  /* 0x4b8000006868a820 */ /* 0x000fe20000400000 */
[----:B------:R-:W-:Y:S01]  /*4170*/  MOV R84, R33 ;  /* 0x0000002100547202 */ /* 0x000fe20000000f00 */
[----:B------:R-:W-:Y:S01]  /*4180*/  @!P2 FMUL R106, R106, 16777216 ;  /* 0x4b8000006a6aa820 */ /* 0x000fe20000400000 */
[----:B------:R-:W-:Y:S01]  /*4190*/  MOV R64, R72 ;  /* 0x0000004800407202 */ /* 0x000fe20000000f00 */
[----:B------:R-:W-:Y:S01]  /*41a0*/  @!P2 FMUL R37, R37, 16777216 ;  /* 0x4b8000002525a820 */ /* 0x000fe20000400000 */
[----:B------:R-:W-:Y:S01]  /*41b0*/  MOV R38, R81 ;  /* 0x0000005100267202 */ /* 0x000fe20000000f00 */
[----:B------:R-:W-:Y:S01]  /*41c0*/  @!P2 FMUL R36, R36, 16777216 ;  /* 0x4b8000002424a820 */ /* 0x000fe20000400000 */
[C---:B------:R-:W-:Y:S01]  /*41d0*/  FSETP.GEU.AND P2, PT, |R34|.reuse, 1.175494350822287508e-38, PT ;  /* 0x008000002200780b */ /* 0x040fe20003f4e200 */
[----:B------:R-:W-:Y:S01]  /*41e0*/  IMAD R25, R121, c[0x0][0x1c4], RZ ;  /* 0x0000710079197a24 */ /* 0x000fe200078e02ff */
[----:B------:R-:W-:Y:S01]  /*41f0*/  MOV R13, R43 ;  /* 0x0000002b000d7202 */ /* 0x000fe20000000f00 */
[----:B------:R-:W-:Y:S01]  /*4200*/  IMAD.MOV.U32 R40, RZ, RZ, R73 ;  /* 0x000000ffff287224 */ /* 0x000fe200078e0049 */
[----:B------:R-:W-:Y:S01]  /*4210*/  FSEL R43, RZ, -23, P4 ;  /* 0xc1b80000ff2b7808 */ /* 0x000fe20002000000 */
[----:B------:R-:W-:Y:S01]  /*4220*/  @P1 FMUL R34, R34, 0.25 ;  /* 0x3e80000022221820 */ /* 0x000fe20000400000 */
[C---:B------:R-:W-:Y:S01]  /*4230*/  SHF.L.U32 R159, R25.reuse, 0x1, RZ ;  /* 0x00000001199f7819 */ /* 0x040fe200000006ff */
[----:B------:R-:W-:Y:S01]  /*4240*/  IMAD.HI R30, R25, 0x2, RZ ;  /* 0x00000002191e7827 */ /* 0x000fe200078e02ff */
[----:B------:R-:W-:-:S02]  /*4250*/  MOV R10, R39 ;  /* 0x00000027000a7202 */ /* 0x000fc40000000f00 */
[----:B------:R-:W-:Y:S01]  /*4260*/  IADD3 R158, P5, P6, R159, c[0x0][0x178], R158 ;  /* 0x00005e009f9e7a10 */ /* 0x000fe20007ebe09e */
[----:B------:R-:W-:Y:S01]  /*4270*/  @P1 FMUL R38, R38, 0.25 ;  /* 0x3e80000026261820 */ /* 0x000fe20000400000 */
[----:B------:R-:W-:Y:S01]  /*4280*/  LEA R160, R124, R27, 0x4 ;  /* 0x0000001b7ca07211 */ /* 0x000fe200078e20ff */
[----:B------:R-:W-:Y:S01]  /*4290*/  @P1 FMUL R80, R80, 0.25 ;  /* 0x3e80000050501820 */ /* 0x000fe20000400000 */
[----:B------:R-:W-:Y:S01]  /*42a0*/  IADD3.X R159, R30, c[0x0][0x17c], R19, P5, P6 ;  /* 0x00005f001e9f7a10 */ /* 0x000fe20002fec413 */
[----:B------:R-:W-:Y:S01]  /*42b0*/  @P1 FMUL R40, R40, 0.25 ;  /* 0x3e80000028281820 */ /* 0x000fe20000400000 */
[----:B-1----:R-:W-:Y:S01]  /*42c0*/  IADD3 R67, R22, -R67, RZ ;  /* 0x8000004316437210 */ /* 0x002fe20007ffe0ff */
[----:B------:R-:W-:Y:S01]  /*42d0*/  @P1 FMUL R64, R64, 0.25 ;  /* 0x3e80000040401820 */ /* 0x000fe20000400000 */
[----:B------:R-:W-:Y:S01]  /*42e0*/  IADD3 R66, R23, -R66, RZ ;  /* 0x8000004217427210 */ /* 0x000fe20007ffe0ff */
[----:B------:R-:W-:Y:S01]  /*42f0*/  @P1 FMUL R90, R90, 0.25 ;  /* 0x3e8000005a5a1820 */ /* 0x000fe20000400000 */
[----:B---3--:R-:W-:Y:S01]  /*4300*/  IADD3 R69, R28, -R69, RZ ;  /* 0x800000451c457210 */ /* 0x008fe20007ffe0ff */
[----:B------:R-:W-:Y:S01]  /*4310*/  @P1 FMUL R92, R92, 0.25 ;  /* 0x3e8000005c5c1820 */ /* 0x000fe20000400000 */
[----:B------:R-:W-:Y:S01]  /*4320*/  ISETP.GE.U32.AND P4, PT, R28, 0x7f800000, PT ;  /* 0x7f8000001c00780c */ /* 0x000fe20003f86070 */
[----:B------:R-:W-:Y:S01]  /*4330*/  @P1 FMUL R89, R89, 0.25 ;  /* 0x3e80000059591820 */ /* 0x000fe20000400000 */
[----:B------:R-:W-:Y:S01]  /*4340*/  LOP3.LUT R120, R160, 0x20, RZ, 0x3c, !PT ;  /* 0x00000020a0787812 */ /* 0x000fe200078e3cff */
[----:B------:R-:W-:Y:S01]  /*4350*/  @P1 FMUL R88, R88, 0.25 ;  /* 0x3e80000058581820 */ /* 0x000fe20000400000 */
[----:B------:R-:W-:Y:S01]  /*4360*/  LOP3.LUT R119, R160, 0x40, RZ, 0x3c, !PT ;  /* 0x00000040a0777812 */ /* 0x000fe200078e3cff */
[----:B------:R-:W-:Y:S01]  /*4370*/  @P1 FMUL R84, R84, 0.25 ;  /* 0x3e80000054541820 */ /* 0x000fe20000400000 */
[----:B------:R-:W-:Y:S01]  /*4380*/  ISETP.GE.U32.AND P5, PT, R23, 0x7f800000, PT ;  /* 0x7f8000001700780c */ /* 0x000fe20003fa6070 */
[----:B------:R-:W-:Y:S01]  /*4390*/  @P1 FMUL R71, R71, 0.25 ;  /* 0x3e80000047471820 */ /* 0x000fe20000400000 */
[----:B------:R-:W-:Y:S01]  /*43a0*/  FSETP.NEU.AND P3, PT, R21, RZ, PT ;  /* 0x000000ff1500720b */ /* 0x000fe20003f6d000 */
[----:B------:R-:W-:Y:S01]  /*43b0*/  @P1 FMUL R70, R70, 0.25 ;  /* 0x3e80000046461820 */ /* 0x000fe20000400000 */
[----:B------:R-:W-:Y:S01]  /*43c0*/  LOP3.LUT R118, R118, 0xf8, RZ, 0xc0, !PT ;  /* 0x000000f876767812 */ /* 0x000fe200078ec0ff */
[----:B------:R-:W-:-:S02]  /*43d0*/  @P1 FMUL R45, R45, 0.25 ;  /* 0x3e8000002d2d1820 */ /* 0x000fc40000400000 */
[----:B------:R-:W-:Y:S02]  /*43e0*/  @P1 FMUL R44, R44, 0.25 ;  /* 0x3e8000002c2c1820 */ /* 0x000fe40000400000 */
[----:B------:R-:W-:Y:S02]  /*43f0*/  @P1 FMUL R16, R16, 0.25 ;  /* 0x3e80000010101820 */ /* 0x000fe40000400000 */
[----:B------:R-:W-:Y:S02]  /*4400*/  @P1 FMUL R15, R15, 0.25 ;  /* 0x3e8000000f0f1820 */ /* 0x000fe40000400000 */
[----:B------:R-:W-:Y:S01]  /*4410*/  @P1 FMUL R68, R68, 0.25 ;  /* 0x3e80000044441820 */ /* 0x000fe20000400000 */
[----:B------:R-:W-:Y:S01]  /*4420*/  FSETP.GT.AND P1, PT, |R116|, 8.50705917302346158658e+37, PT ;  /* 0x7e8000007400780b */ /* 0x000fe20003f24200 */
[----:B------:R-:W-:Y:S02]  /*4430*/  @!P2 FMUL R34, R34, 16777216 ;  /* 0x4b8000002222a820 */ /* 0x000fe40000400000 */
[----:B0-----:R-:W-:-:S02]  /*4440*/  FFMA.FTZ R3, R18, 1.1920928955078125e-07, R3 ;  /* 0x3400000012037823 */ /* 0x001fc40000010003 */
[----:B--2---:R-:W-:Y:S02]  /*4450*/  FFMA.FTZ R41, R24, 1.1920928955078125e-07, R41 ;  /* 0x3400000018297823 */ /* 0x004fe40000010029 */
[----:B----4-:R-:W-:Y:S02]  /*4460*/  FFMA.FTZ R43, R26, 1.1920928955078125e-07, R43 ;  /* 0x340000001a2b7823 */ /* 0x010fe4000001002b */
[C---:B------:R-:W-:Y:S02]  /*4470*/  FMUL R25, R17.reuse, R82 ;  /* 0x0000005211197220 */ /* 0x040fe40000400000 */
[C---:B------:R-:W-:Y:S02]  /*4480*/  FMUL R27, R17.reuse, R74 ;  /* 0x0000004a111b7220 */ /* 0x040fe40000400000 */
[C---:B------:R-:W-:Y:S02]  /*4490*/  FMUL R29, R17.reuse, R32 ;  /* 0x00000020111d7220 */ /* 0x040fe40000400000 */
[----:B------:R-:W-:-:S02]  /*44a0*/  FMUL R24, R17, R83 ;  /* 0x0000005311187220 */ /* 0x000fc40000400000 */
[C---:B------:R-:W-:Y:S02]  /*44b0*/  FMUL R26, R17.reuse, R75 ;  /* 0x0000004b111a7220 */ /* 0x040fe40000400000 */
[C---:B------:R-:W-:Y:S02]  /*44c0*/  FMUL R30, R17.reuse, R86 ;  /* 0x00000056111e7220 */ /* 0x040fe40000400000 */
[C---:B------:R-:W-:Y:S02]  /*44d0*/  FMUL R32, R17.reuse, R91 ;  /* 0x0000005b11207220 */ /* 0x040fe40000400000 */
[----:B------:R-:W-:Y:S01]  /*44e0*/  FMUL R33, R17, R94 ;  /* 0x0000005e11217220 */ /* 0x000fe20000400000 */
[----:B------:R-:W-:Y:S01]  /*44f0*/  F2FP.PACK_AB R29, R29, R30 ;  /* 0x0000001e1d1d723e */ /* 0x000fe200000000ff */
[C---:B------:R-:W-:Y:S01]  /*4500*/  FMUL R19, R17.reuse, R35 ;  /* 0x0000002311137220 */ /* 0x040fe20000400000 */
[----:B------:R-:W-:Y:S01]  /*4510*/  F2FP.PACK_AB R30, R26, R27 ;  /* 0x0000001b1a1e723e */ /* 0x000fe200000000ff */
[----:B------:R-:W-:-:S02]  /*4520*/  FMUL R72, R17, R96 ;  /* 0x0000006011487220 */ /* 0x000fc40000400000 */
[C---:B------:R-:W-:Y:S02]  /*4530*/  FMUL R18, R17.reuse, R31 ;  /* 0x0000001f11127220 */ /* 0x040fe40000400000 */
[----:B------:R-:W-:Y:S01]  /*4540*/  FMUL R73, R17, R98 ;  /* 0x0000006211497220 */ /* 0x000fe20000400000 */
[----:B------:R-:W-:Y:S01]  /*4550*/  F2FP.PACK_AB R19, R19, R72 ;  /* 0x000000481313723e */ /* 0x000fe200000000ff */
[C---:B------:R-:W-:Y:S02]  /*4560*/  FMUL R74, R17.reuse, R104 ;  /* 0x00000068114a7220 */ /* 0x040fe40000400000 */
[C---:B------:R-:W-:Y:S01]  /*4570*/  FMUL R81, R17.reuse, R106 ;  /* 0x0000006a11517220 */ /* 0x040fe20000400000 */
[----:B------:R-:W-:Y:S01]  /*4580*/  F2FP.PACK_AB R18, R18, R73 ;  /* 0x000000491212723e */ /* 0x000fe200000000ff */
[C---:B------:R-:W-:Y:S02]  /*4590*/  FMUL R82, R17.reuse, R37 ;  /* 0x0000002511527220 */ /* 0x040fe40000400000 */
[----:B------:R-:W-:-:S02]  /*45a0*/  FMUL R85, R17, R36 ;  /* 0x0000002411557220 */ /* 0x000fc40000400000 */
[----:B------:R-:W-:Y:S01]  /*45b0*/  @!P2 FMUL R38, R38, 16777216 ;  /* 0x4b8000002626a820 */ /* 0x000fe20000400000 */
[----:B------:R-:W0:Y:S01]  /*45c0*/  MUFU.RCP R17, R34 ;  /* 0x0000002200117308 */ /* 0x000e220000001000 */
[----:B------:R-:W-:Y:S02]  /*45d0*/  @!P2 FMUL R80, R80, 16777216 ;  /* 0x4b8000005050a820 */ /* 0x000fe40000400000 */
[----:B------:R-:W-:Y:S02]  /*45e0*/  @!P2 FMUL R40, R40, 16777216 ;  /* 0x4b8000002828a820 */ /* 0x000fe40000400000 */
[----:B------:R-:W-:Y:S02]  /*45f0*/  @!P2 FMUL R64, R64, 16777216 ;  /* 0x4b8000004040a820 */ /* 0x000fe40000400000 */
[----:B------:R-:W-:Y:S02]  /*4600*/  @!P2 FMUL R90, R90, 16777216 ;  /* 0x4b8000005a5aa820 */ /* 0x000fe40000400000 */
[----:B------:R-:W-:-:S02]  /*4610*/  @!P2 FMUL R92, R92, 16777216 ;  /* 0x4b8000005c5ca820 */ /* 0x000fc40000400000 */
[----:B------:R-:W-:Y:S02]  /*4620*/  @!P2 FMUL R89, R89, 16777216 ;  /* 0x4b8000005959a820 */ /* 0x000fe40000400000 */
        /* <DEDUP_REMOVED lines=8> */
[----:B------:R-:W-:Y:S01]  /*46b0*/  @!P2 FMUL R68, R68, 16777216 ;  /* 0x4b8000004444a820 */ /* 0x000fe20000400000 */
[----:B------:R-:W-:Y:S01]  /*46c0*/  FSETP.GEU.AND P2, PT, |R65|, 1.175494350822287508e-38, PT ;  /* 0x008000004100780b */ /* 0x000fe20003f4e200 */
[----:B------:R-:W-:Y:S02]  /*46d0*/  @P0 FMUL R47, R47, 0.25 ;  /* 0x3e8000002f2f0820 */ /* 0x000fe40000400000 */
[----:B------:R-:W-:-:S02]  /*46e0*/  @P0 FMUL R46, R46, 0.25 ;  /* 0x3e8000002e2e0820 */ /* 0x000fc40000400000 */
[----:B------:R-:W-:Y:S02]  /*46f0*/  @P0 FMUL R13, R13, 0.25 ;  /* 0x3e8000000d0d0820 */ /* 0x000fe40000400000 */
[----:B------:R-:W-:Y:S02]  /*4700*/  @P0 FMUL R12, R12, 0.25 ;  /* 0x3e8000000c0c0820 */ /* 0x000fe40000400000 */
[----:B------:R-:W-:Y:S02]  /*4710*/  @P0 FMUL R10, R10, 0.25 ;  /* 0x3e8000000a0a0820 */ /* 0x000fe40000400000 */
[----:B------:R-:W-:Y:S02]  /*4720*/  @P0 FMUL R8, R8, 0.25 ;  /* 0x3e80000008080820 */ /* 0x000fe40000400000 */
        /* <DEDUP_REMOVED lines=10> */
[----:B------:R-:W-:Y:S01]  /*47d0*/  @P0 FMUL R62, R62, 0.25 ;  /* 0x3e8000003e3e0820 */ /* 0x000fe20000400000 */
[C---:B------:R-:W-:Y:S01]  /*47e0*/  FSETP.GEU.AND P0, PT, |R116|.reuse, 1.175494350822287508e-38, PT ;  /* 0x008000007400780b */ /* 0x040fe20003f0e200 */
[----:B------:R-:W-:Y:S02]  /*47f0*/  @P1 FMUL R116, R116, 0.25 ;  /* 0x3e80000074741820 */ /* 0x000fe40000400000 */
[----:B------:R-:W-:Y:S02]  /*4800*/  @!P2 FMUL R65, R65, 16777216 ;  /* 0x4b8000004141a820 */ /* 0x000fe40000400000 */
[----:B0-----:R-:W-:-:S02]  /*4810*/  FMUL R31, R17, R38 ;  /* 0x00000026111f7220 */ /* 0x001fc40000400000 */
[C---:B------:R-:W-:Y:S02]  /*4820*/  FMUL R34, R17.reuse, R80 ;  /* 0x0000005011227220 */ /* 0x040fe40000400000 */
[C---:B------:R-:W-:Y:S02]  /*4830*/  FMUL R35, R17.reuse, R40 ;  /* 0x0000002811237220 */ /* 0x040fe40000400000 */
[C---:B------:R-:W-:Y:S02]  /*4840*/  FMUL R36, R17.reuse, R64 ;  /* 0x0000004011247220 */ /* 0x040fe40000400000 */
[----:B------:R-:W-:Y:S02]  /*4850*/  @!P0 FMUL R116, R116, 16777216 ;  /* 0x4b80000074748820 */ /* 0x000fe40000400000 */
[C---:B------:R-:W-:Y:S02]  /*4860*/  FMUL R37, R17.reuse, R90 ;  /* 0x0000005a11257220 */ /* 0x040fe40000400000 */
[----:B------:R-:W-:-:S02]  /*4870*/  FMUL R38, R17, R92 ;  /* 0x0000005c11267220 */ /* 0x000fc40000400000 */
[C---:B------:R-:W-:Y:S01]  /*4880*/  FMUL R39, R17.reuse, R89 ;  /* 0x0000005911277220 */ /* 0x040fe20000400000 */
[----:B------:R-:W-:Y:S01]  /*4890*/  MUFU.RCP R116, R116 ;  /* 0x0000007400747308 */ /* 0x000fe20000001000 */
[C---:B------:R-:W-:Y:S02]  /*48a0*/  FMUL R40, R17.reuse, R88 ;  /* 0x0000005811287220 */ /* 0x040fe40000400000 */
[C---:B------:R-:W-:Y:S02]  /*48b0*/  FMUL R84, R17.reuse, R84 ;  /* 0x0000005411547220 */ /* 0x040fe40000400000 */
[----:B------:R-:W-:Y:S01]  /*48c0*/  FMUL R71, R17, R71 ;  /* 0x0000004711477220 */ /* 0x000fe20000400000 */
[----:B------:R-:W-:Y:S01]  /*48d0*/  F2FP.PACK_AB R40, R39, R40 ;  /* 0x000000282728723e */ /* 0x000fe200000000ff */
[C---:B------:R-:W-:Y:S02]  /*48e0*/  FMUL R70, R17.reuse, R70 ;  /* 0x0000004611467220 */ /* 0x040fe40000400000 */
[----:B------:R-:W-:-:S02]  /*48f0*/  FMUL R75, R17, R45 ;  /* 0x0000002d114b7220 */ /* 0x000fc40000400000 */
[C---:B------:R-:W-:Y:S02]  /*4900*/  FMUL R80, R17.reuse, R44 ;  /* 0x0000002c11507220 */ /* 0x040fe40000400000 */
[C---:B------:R-:W-:Y:S02]  /*4910*/  FMUL R83, R17.reuse, R16 ;  /* 0x0000001011537220 */ /* 0x040fe40000400000 */
[C---:B------:R-:W-:Y:S02]  /*4920*/  FMUL R15, R17.reuse, R15 ;  /* 0x0000000f110f7220 */ /* 0x040fe40000400000 */
[----:B------:R-:W-:Y:S02]  /*4930*/  FMUL R68, R17, R68 ;  /* 0x0000004411447220 */ /* 0x000fe40000400000 */
[----:B------:R-:W0:Y:S01]  /*4940*/  MUFU.RCP R17, R65 ;  /* 0x0000004100117308 */ /* 0x000e220000001000 */
[----:B------:R-:W-:Y:S02]  /*4950*/  @P1 FMUL R11, R11, 0.25 ;  /* 0x3e8000000b0b1820 */ /* 0x000fe40000400000 */
[----:B------:R-:W-:-:S02]  /*4960*/  @P1 FMUL R9, R9, 0.25 ;  /* 0x3e80000009091820 */ /* 0x000fc40000400000 */
[----:B------:R-:W-:Y:S02]  /*4970*/  @P1 FMUL R7, R7, 0.25 ;  /* 0x3e80000007071820 */ /* 0x000fe40000400000 */
[----:B------:R-:W-:Y:S02]  /*4980*/  @P1 FMUL R6, R6, 0.25 ;  /* 0x3e80000006061820 */ /* 0x000fe40000400000 */
[----:B------:R-:W-:Y:S02]  /*4990*/  @P1 FMUL R5, R5, 0.25 ;  /* 0x3e80000005051820 */ /* 0x000fe40000400000 */
[----:B------:R-:W-:Y:S02]  /*49a0*/  @P1 FMUL R4, R4, 0.25 ;  /* 0x3e80000004041820 */ /* 0x000fe40000400000 */
[----:B------:R-:W-:Y:S02]  /*49b0*/  @!P2 FMUL R47, R47, 16777216 ;  /* 0x4b8000002f2fa820 */ /* 0x000fe40000400000 */
[----:B------:R-:W-:-:S02]  /*49c0*/  @!P2 FMUL R46, R46, 16777216 ;  /* 0x4b8000002e2ea820 */ /* 0x000fc40000400000 */
        /* <DEDUP_REMOVED lines=23> */
[----:B0-----:R-:W-:-:S02]  /*4b40*/  FMUL R44, R17, R47 ;  /* 0x0000002f112c7220 */ /* 0x001fc40000400000 */
[----:B------:R-:W-:Y:S02]  /*4b50*/  FMUL R45, R17, R46 ;  /* 0x0000002e112d7220 */ /* 0x000fe40000400000 */
        /* <DEDUP_REMOVED lines=8> */
[C---:B------:R-:W-:Y:S02]  /*4be0*/  FMUL R46, R17.reuse, R13 ;  /* 0x0000000d112e7220 */ /* 0x040fe40000400000 */
[C---:B------:R-:W-:Y:S02]  /*4bf0*/  FMUL R47, R17.reuse, R12 ;  /* 0x0000000c112f7220 */ /* 0x040fe40000400000 */
[----:B------:R-:W-:-:S02]  /*4c00*/  FMUL R64, R17, R10 ;  /* 0x0000000a11407220 */ /* 0x000fc40000400000 */
[C---:B------:R-:W-:Y:S02]  /*4c10*/  FMUL R12, R17.reuse, R59 ;  /* 0x0000003b110c7220 */ /* 0x040fe40000400000 */
[C---:B------:R-:W-:Y:S02]  /*4c20*/  FMUL R13, R17.reuse, R58 ;  /* 0x0000003a110d7220 */ /* 0x040fe40000400000 */
[C---:B------:R-:W-:Y:S02]  /*4c30*/  FMUL R10, R17.reuse, R55 ;  /* 0x00000037110a7220 */ /* 0x040fe40000400000 */
[C---:B------:R-:W-:Y:S02]  /*4c40*/  FMUL R87, R17.reuse, R54 ;  /* 0x0000003611577220 */ /* 0x040fe40000400000 */
[C---:B------:R-:W-:Y:S02]  /*4c50*/  FMUL R16, R17.reuse, R51 ;  /* 0x0000003311107220 */ /* 0x040fe40000400000 */
[----:B------:R-:W-:Y:S01]  /*4c60*/  FMUL R89, R17, R50 ;  /* 0x0000003211597220 */ /* 0x000fe20000400000 */
[----:B------:R-:W-:Y:S01]  /*4c70*/  F2FP.PACK_AB R10, R10, R87 ;  /* 0x000000570a0a723e */ /* 0x000fe200000000ff */
[----:B------:R-:W-:-:S02]  /*4c80*/  FMUL R50, R116, R11 ;  /* 0x0000000b74327220 */ /* 0x000fc40000400000 */
[C---:B------:R-:W-:Y:S02]  /*4c90*/  FMUL R51, R116.reuse, R9 ;  /* 0x0000000974337220 */ /* 0x040fe40000400000 */
[C---:B------:R-:W-:Y:S02]  /*4ca0*/  FMUL R54, R116.reuse, R7 ;  /* 0x0000000774367220 */ /* 0x040fe40000400000 */
[C---:B------:R-:W-:Y:S02]  /*4cb0*/  FMUL R55, R116.reuse, R6 ;  /* 0x0000000674377220 */ /* 0x040fe40000400000 */
[C---:B------:R-:W-:Y:S02]  /*4cc0*/  FMUL R58, R116.reuse, R5 ;  /* 0x00000005743a7220 */ /* 0x040fe40000400000 */
[C---:B------:R-:W-:Y:S02]  /*4cd0*/  FMUL R59, R116.reuse, R4 ;  /* 0x00000004743b7220 */ /* 0x040fe40000400000 */
[----:B------:R-:W-:-:S02]  /*4ce0*/  FMUL R7, R116, R57 ;  /* 0x0000003974077220 */ /* 0x000fc40000400000 */
[C---:B------:R-:W-:Y:S02]  /*4cf0*/  FMUL R56, R116.reuse, R56 ;  /* 0x0000003874387220 */ /* 0x040fe40000400000 */
[C---:B------:R-:W-:Y:S02]  /*4d00*/  FMUL R4, R116.reuse, R61 ;  /* 0x0000003d74047220 */ /* 0x040fe40000400000 */
[C---:B------:R-:W-:Y:S01]  /*4d10*/  FMUL R9, R116.reuse, R60 ;  /* 0x0000003c74097220 */ /* 0x040fe20000400000 */
[----:B------:R-:W-:Y:S01]  /*4d20*/  F2FP.PACK_AB R7, R7, R56 ;  /* 0x000000380707723e */ /* 0x000fe200000000ff */
[C---:B------:R-:W-:Y:S02]  /*4d30*/  FMUL R5, R116.reuse, R49 ;  /* 0x0000003174057220 */ /* 0x040fe40000400000 */
[----:B------:R-:W-:Y:S01]  /*4d40*/  FMUL R48, R116, R48 ;  /* 0x0000003074307220 */ /* 0x000fe20000400000 */
[----:B------:R-:W-:Y:S01]  /*4d50*/  F2FP.PACK_AB R4, R4, R9 ;  /* 0x000000090404723e */ /* 0x000fe200000000ff */
[----:B------:R-:W-:Y:S01]  /*4d60*/  FMUL R6, R116, R53 ;  /* 0x0000003574067220 */ /* 0x000fe20000400000 */
[----:B------:R-:W-:Y:S01]  /*4d70*/  F2FP.PACK_AB R9, R16, R89 ;  /* 0x000000591009723e */ /* 0x000fe200000000ff */
[----:B------:R-:W-:Y:S01]  /*4d80*/  FMUL R11, R116, R52 ;  /* 0x00000034740b7220 */ /* 0x000fe20000400000 */
[----:B------:R-:W-:Y:S01]  /*4d90*/  F2FP.PACK_AB R5, R5, R48 ;  /* 0x000000300505723e */ /* 0x000fe200000000ff */
[----:B------:R-:W-:Y:S01]  /*4da0*/  FADD R67, R67, -1 ;  /* 0xbf80000043437421 */ /* 0x000fe20000000000 */
[----:B------:R-:W-:Y:S01]  /*4db0*/  MOV R52, 0x3dc6b27f ;  /* 0x3dc6b27f00347802 */ /* 0x000fe20000000f00 */
[----:B------:R-:W-:Y:S01]  /*4dc0*/  FADD R66, R66, -1 ;  /* 0xbf80000042427421 */ /* 0x000fe20000000000 */
[----:B------:R-:W-:Y:S01]  /*4dd0*/  F2FP.PACK_AB R6, R6, R11 ;  /* 0x0000000b0606723e */ /* 0x000fe200000000ff */
[----:B------:R-:W-:Y:S01]  /*4de0*/  FADD R69, R69, -1 ;  /* 0xbf80000045457421 */ /* 0x000fe20000000000 */
[----:B------:R-:W-:Y:S01]  /*4df0*/  F2FP.PACK_AB R11, R12, R13 ;  /* 0x0000000d0c0b723e */ /* 0x000fe200000000ff */
[----:B------:R-:W-:Y:S01]  /*4e00*/  IMAD.IADD R16, R21, 0x1, -R14 ;  /* 0x0000000115107824 */ /* 0x000fe200078e0a0e */
[----:B------:R-:W-:Y:S01]  /*4e10*/  F2FP.PACK_AB R12, R15, R68 ;  /* 0x000000440f0c723e */ /* 0x000fe200000000ff */
[----:B------:R0:W-:Y:S01]  /*4e20*/  STS.128 [R20], R4 ;  /* 0x0000000414007388 */ /* 0x0001e20000000c00 */
[----:B------:R-:W-:Y:S01]  /*4e30*/  @!P2 FMUL R8, R8, 16777216 ;  /* 0x4b8000000808a820 */ /* 0x000fe20000400000 */
[----:B------:R-:W-:Y:S01]  /*4e40*/  F2FP.PACK_AB R13, R80, R83 ;  /* 0x00000053500d723e */ /* 0x000fe200000000ff */
[----:B------:R-:W-:Y:S01]  /*4e50*/  @!P2 FMUL R79, R79, 16777216 ;  /* 0x4b8000004f4fa820 */ /* 0x000fe20000400000 */
[----:B------:R-:W-:Y:S01]  /*4e60*/  F2FP.PACK_AB R14, R70, R75 ;  /* 0x0000004b460e723e */ /* 0x000fe200000000ff */
[----:B------:R-:W-:Y:S01]  /*4e70*/  @!P2 FMUL R78, R78, 16777216 ;  /* 0x4b8000004e4ea820 */ /* 0x000fe20000400000 */
[----:B------:R-:W-:Y:S01]  /*4e80*/  F2FP.PACK_AB R15, R84, R71 ;  /* 0x00000047540f723e */ /* 0x000fe200000000ff */
[----:B------:R-:W-:-:S02]  /*4e90*/  @!P2 FMUL R63, R63, 16777216 ;  /* 0x4b8000003f3fa820 */ /* 0x000fc40000400000 */
[----:B------:R-:W-:Y:S01]  /*4ea0*/  FADD R48, R16, -1 ;  /* 0xbf80000010307421 */ /* 0x000fe20000000000 */
[----:B------:R-:W-:Y:S01]  /*4eb0*/  F2FP.PACK_AB R16, R82, R85 ;  /* 0x000000555210723e */ /* 0x000fe200000000ff */
[----:B------:R-:W-:Y:S01]  /*4ec0*/  @!P2 FMUL R62, R62, 16777216 ;  /* 0x4b8000003e3ea820 */ /* 0x000fe20000400000 */
[----:B------:R1:W-:Y:S01]  /*4ed0*/  STS.128 [R20+0x400], R12 ;  /* 0x0004000c14007388 */ /* 0x0003e20000000c00 */
[C---:B------:R-:W-:Y:S01]  /*4ee0*/  FMUL R65, R17.reuse, R8 ;  /* 0x0000000811417220 */ /* 0x040fe20000400000 */
[----:B------:R-:W-:Y:S01]  /*4ef0*/  FSETP.NEU.AND P2, PT, R22, RZ, PT ;  /* 0x000000ff1600720b */ /* 0x000fe20003f4d000 */
[----:B------:R-:W-:Y:S02]  /*4f00*/  FMUL R79, R17, R79 ;  /* 0x0000004f114f7220 */ /* 0x000fe40000400000 */
[-C--:B0-----:R-:W-:Y:S02]  /*4f10*/  FFMA.FTZ R4, R67, R52.reuse, -0.16845393180847167969 ;  /* 0xbe2c7f3043047423 */ /* 0x081fe40000010034 */
[----:B------:R-:W-:-:S02]  /*4f20*/  FFMA.FTZ R5, R66, R52, -0.16845393180847167969 ;  /* 0xbe2c7f3042057423 */ /* 0x000fc40000010034 */
[C---:B------:R-:W-:Y:S02]  /*4f30*/  FFMA.FTZ R4, R67.reuse, R4, 0.1716887056827545166 ;  /* 0x3e2fcf2a43047423 */ /* 0x040fe40000010004 */
[C---:B------:R-:W-:Y:S02]  /*4f40*/  FFMA.FTZ R5, R66.reuse, R5, 0.1716887056827545166 ;  /* 0x3e2fcf2a42057423 */ /* 0x040fe40000010005 */
[----:B------:R-:W-:Y:S02]  /*4f50*/  FFMA.FTZ R4, R67, R4, -0.17900948226451873779 ;  /* 0xbe374e4343047423 */ /* 0x000fe40000010004 */
[----:B------:R-:W-:Y:S01]  /*4f60*/  FFMA.FTZ R5, R66, R5, -0.17900948226451873779 ;  /* 0xbe374e4342057423 */ /* 0x000fe20000010005 */
[----:B-1----:R-:W-:Y:S01]  /*4f70*/  F2FP.PACK_AB R13, R58, R59 ;  /* 0x0000003b3a0d723e */ /* 0x002fe200000000ff */
[----:B------:R-:W-:Y:S01]  /*4f80*/  FFMA.FTZ R6, R69, R52, -0.16845393180847167969 ;  /* 0xbe2c7f3045067423 */ /* 0x000fe20000010034 */
[----:B------:R-:W-:Y:S01]  /*4f90*/  F2FP.PACK_AB R14, R54, R55 ;  /* 0x00000037360e723e */ /* 0x000fe200000000ff */
[----:B------:R-:W-:Y:S01]  /*4fa0*/  FFMA.FTZ R4, R67, R4, 0.20512372255325317383 ;  /* 0x3e520bf443047423 */ /* 0x000fe20000010004 */
[----:B------:R-:W-:Y:S01]  /*4fb0*/  F2FP.PACK_AB R15, R50, R51 ;  /* 0x00000033320f723e */ /* 0x000fe200000000ff */
[----:B------:R-:W-:-:S02]  /*4fc0*/  FFMA.FTZ R5, R66, R5, 0.20512372255325317383 ;  /* 0x3e520bf442057423 */ /* 0x000fc40000010005 */
[----:B------:R-:W-:Y:S02]  /*4fd0*/  FFMA.FTZ R6, R69, R6, 0.1716887056827545166 ;  /* 0x3e2fcf2a45067423 */ /* 0x000fe40000010006 */
[----:B------:R-:W-:Y:S02]  /*4fe0*/  FFMA.FTZ R4, R67, R4, -0.24046532809734344482 ;  /* 0xbe763c8b43047423 */ /* 0x000fe40000010004 */
[C---:B------:R-:W-:Y:S02]  /*4ff0*/  FFMA.FTZ R5, R66.reuse, R5, -0.24046532809734344482 ;  /* 0xbe763c8b42057423 */ /* 0x040fe40000010005 */
[----:B------:R-:W-:Y:S02]  /*5000*/  FFMA.FTZ R6, R69, R6, -0.17900948226451873779 ;  /* 0xbe374e4345067423 */ /* 0x000fe40000010006 */
[----:B------:R-:W-:Y:S02]  /*5010*/  FFMA.FTZ R4, R67, R4, 0.28857114911079406738 ;  /* 0x3e93bf9943047423 */ /* 0x000fe40000010004 */
[----:B------:R-:W-:-:S02]  /*5020*/  FFMA.FTZ R5, R66, R5, 0.28857114911079406738 ;  /* 0x3e93bf9942057423 */ /* 0x000fc40000010005 */
[----:B------:R-:W-:Y:S02]  /*5030*/  FFMA.FTZ R6, R69, R6, 0.20512372255325317383 ;  /* 0x3e520bf445067423 */ /* 0x000fe40000010006 */
[C---:B------:R-:W-:Y:S02]  /*5040*/  FMUL R78, R17.reuse, R78 ;  /* 0x0000004e114e7220 */ /* 0x040fe40000400000 */
[----:B------:R-:W-:Y:S02]  /*5050*/  FMUL R8, R17, R63 ;  /* 0x0000003f11087220 */ /* 0x000fe40000400000 */
[----:B------:R-:W-:Y:S02]  /*5060*/  FFMA.FTZ R49, R48, R52, -0.16845393180847167969 ;  /* 0xbe2c7f3030317423 */ /* 0x000fe40000010034 */
[----:B------:R-:W-:Y:S02]  /*5070*/  FFMA.FTZ R4, R67, R4, -0.36067417263984680176 ;  /* 0xbeb8aa4943047423 */ /* 0x000fe40000010004 */
[----:B------:R-:W-:-:S02]  /*5080*/  FMUL R17, R17, R62 ;  /* 0x0000003e11117220 */ /* 0x000fc40000400000 */
[----:B------:R-:W-:Y:S02]  /*5090*/  FFMA.FTZ R5, R66, R5, -0.36067417263984680176 ;  /* 0xbeb8aa4942057423 */ /* 0x000fe40000010005 */
[----:B------:R-:W-:Y:S01]  /*50a0*/  FFMA.FTZ R6, R69, R6, -0.24046532809734344482 ;  /* 0xbe763c8b45067423 */ /* 0x000fe20000010006 */
[----:B------:R-:W-:Y:S01]  /*50b0*/  F2FP.PACK_AB R8, R8, R17 ;  /* 0x000000110808723e */ /* 0x000fe200000000ff */
[----:B------:R-:W-:Y:S01]  /*50c0*/  FFMA.FTZ R49, R48, R49, 0.1716887056827545166 ;  /* 0x3e2fcf2a30317423 */ /* 0x000fe20000010031 */
[----:B------:R-:W-:Y:S01]  /*50d0*/  F2FP.PACK_AB R17, R74, R81 ;  /* 0x000000514a11723e */ /* 0x000fe200000000ff */
[----:B------:R-:W-:Y:S02]  /*50e0*/  FFMA.FTZ R4, R67, R4, 0.48089820146560668945 ;  /* 0x3ef6384a43047423 */ /* 0x000fe40000010004 */
[----:B------:R-:W-:Y:S01]  /*50f0*/  FFMA.FTZ R5, R66, R5, 0.48089820146560668945 ;  /* 0x3ef6384a42057423 */ /* 0x000fe20000010005 */
[----:B------:R0:W-:Y:S01]  /*5100*/  STS.128 [R20+0x80], R8 ;  /* 0x0000800814007388 */ /* 0x0001e20000000c00 */
[----:B------:R-:W-:-:S02]  /*5110*/  FFMA.FTZ R6, R69, R6, 0.28857114911079406738 ;  /* 0x3e93bf9945067423 */ /* 0x000fc40000010006 */
[----:B------:R-:W-:Y:S01]  /*5120*/  FFMA.FTZ R49, R48, R49, -0.17900948226451873779 ;  /* 0xbe374e4330317423 */ /* 0x000fe20000010031 */
[----:B------:R1:W-:Y:S01]  /*5130*/  STS.128 [R20+0x480], R16 ;  /* 0x0004801014007388 */ /* 0x0003e20000000c00 */
[----:B------:R-:W-:Y:S02]  /*5140*/  FFMA.FTZ R4, R67, R4, -0.72134751081466674805 ;  /* 0xbf38aa3b43047423 */ /* 0x000fe40000010004 */
[----:B------:R-:W-:Y:S01]  /*5150*/  FFMA.FTZ R5, R66, R5, -0.72134751081466674805 ;  /* 0xbf38aa3b42057423 */ /* 0x000fe20000010005 */
[----:B------:R-:W-:Y:S01]  /*5160*/  BAR.SYNC.DEFER_BLOCKING 0x0 ;  /* 0x0000000000007b1d */ /* 0x000fe20000010000 */
[----:B------:R-:W-:Y:S02]  /*5170*/  FFMA.FTZ R6, R69, R6, -0.36067417263984680176 ;  /* 0xbeb8aa4945067423 */ /* 0x000fe40000010006 */
[----:B------:R-:W-:Y:S02]  /*5180*/  @P1 FMUL R77, R77, 0.25 ;  /* 0x3e8000004d4d1820 */ /* 0x000fe40000400000 */
[----:B------:R-:W-:Y:S01]  /*5190*/  @P1 FMUL R76, R76, 0.25 ;  /* 0x3e8000004c4c1820 */ /* 0x000fe20000400000 */
[----:B------:R-:W-:Y:S01]  /*51a0*/  ISETP.GE.U32.AND P1, PT, R22, 0x7f800000, PT ;  /* 0x7f8000001600780c */ /* 0x000fe20003f26070 */
[----:B------:R-:W-:Y:S01]  /*51b0*/  FFMA.FTZ R49, R48, R49, 0.20512372255325317383 ;  /* 0x3e520bf430317423 */ /* 0x000fe20000010031 */
[----:B0-----:R-:W-:Y:S01]  /*51c0*/  @P4 MOV R9, 0x7f800000 ;  /* 0x7f80000000094802 */ /* 0x001fe20000000f00 */
[----:B------:R-:W-:Y:S01]  /*51d0*/  FMUL R4, R67, R4 ;  /* 0x0000000443047220 */ /* 0x000fe20000400000 */
[----:B------:R-:W-:Y:S01]  /*51e0*/  F2FP.PACK_AB R10, R46, R47 ;  /* 0x0000002f2e0a723e */ /* 0x000fe200000000ff */
[----:B------:R-:W-:Y:S01]  /*51f0*/  FMUL R5, R66, R5 ;  /* 0x0000000542057220 */ /* 0x000fe20000400000 */
[----:B------:R-:W-:Y:S01]  /*5200*/  F2FP.PACK_AB R11, R44, R45 ;  /* 0x0000002d2c0b723e */ /* 0x000fe200000000ff */
[----:B------:R-:W-:-:S02]  /*5210*/  FFMA.FTZ R6, R69, R6, 0.48089820146560668945 ;  /* 0x3ef6384a45067423 */ /* 0x000fc40000010006 */
[----:B------:R-:W-:Y:S02]  /*5220*/  FFMA.FTZ R49, R48, R49, -0.24046532809734344482 ;  /* 0xbe763c8b30317423 */ /* 0x000fe40000010031 */
[----:B------:R-:W-:Y:S02]  /*5230*/  FMUL R4, R67, R4 ;  /* 0x0000000443047220 */ /* 0x000fe40000400000 */
[----:B------:R-:W-:Y:S02]  /*5240*/  FMUL R5, R66, R5 ;  /* 0x0000000542057220 */ /* 0x000fe40000400000 */
[----:B------:R-:W-:Y:S02]  /*5250*/  FFMA.FTZ R6, R69, R6, -0.72134751081466674805 ;  /* 0xbf38aa3b45067423 */ /* 0x000fe40000010006 */
[----:B------:R-:W-:Y:S01]  /*5260*/  FFMA.FTZ R49, R48, R49, 0.28857114911079406738 ;  /* 0x3e93bf9930317423 */ /* 0x000fe20000010031 */
[----:B------:R-:W0:Y:S01]  /*5270*/  LDS.128 R60, [R160] ;  /* 0x00000000a03c7984 */ /* 0x000e220000000c00 */
[----:B------:R-:W-:-:S02]  /*5280*/  FFMA.FTZ R4, R67, 1.4426950216293334961, R4 ;  /* 0x3fb8aa3b43047823 */ /* 0x000fc40000010004 */
[----:B------:R-:W-:Y:S01]  /*5290*/  FFMA.FTZ R7, R66, 1.4426950216293334961, R5 ;  /* 0x3fb8aa3b42077823 */ /* 0x000fe20000010005 */
[----:B------:R-:W-:Y:S01]  /*52a0*/  LDS.128 R56, [R120] ;  /* 0x0000000078387984 */ /* 0x000fe20000000c00 */
[----:B------:R-:W-:Y:S02]  /*52b0*/  FMUL R6, R69, R6 ;  /* 0x0000000645067220 */ /* 0x000fe40000400000 */
[----:B------:R-:W-:Y:S01]  /*52c0*/  FFMA.FTZ R49, R48, R49, -0.36067417263984680176 ;  /* 0xbeb8aa4930317423 */ /* 0x000fe20000010031 */
[----:B------:R-:W2:Y:S01]  /*52d0*/  LDS.128 R52, [R119] ;  /* 0x0000000077347984 */ /* 0x000ea20000000c00 */
[----:B------:R-:W-:Y:S01]  /*52e0*/  FADD R5, R41, R4 ;  /* 0x0000000429057221 */ /* 0x000fe20000000000 */
[----:B------:R-:W-:Y:S01]  /*52f0*/  F2FP.PACK_AB R41, R37, R38 ;  /* 0x000000262529723e */ /* 0x000fe200000000ff */
[----:B------:R-:W-:Y:S01]  /*5300*/  FADD R4, R42, R7 ;  /* 0x000000072a047221 */ /* 0x000fe20000000000 */
[----:B------:R-:W-:Y:S01]  /*5310*/  @P1 MOV R7, 0x7f800000 ;  /* 0x7f80000000071802 */ /* 0x000fe20000000f00 */
[----:B------:R-:W-:Y:S01]  /*5320*/  FMUL R6, R69, R6 ;  /* 0x0000000645067220 */ /* 0x000fe20000400000 */
[----:B------:R-:W-:Y:S01]  /*5330*/  F2FP.PACK_AB R42, R35, R36 ;  /* 0x00000024232a723e */ /* 0x000fe200000000ff */
[----:B------:R-:W-:-:S02]  /*5340*/  FFMA.FTZ R49, R48, R49, 0.48089820146560668945 ;  /* 0x3ef6384a30317423 */ /* 0x000fc40000010031 */
[----:B------:R-:W-:Y:S02]  /*5350*/  @!P0 FMUL R77, R77, 16777216 ;  /* 0x4b8000004d4d8820 */ /* 0x000fe40000400000 */
[----:B------:R-:W-:Y:S01]  /*5360*/  @!P0 FMUL R76, R76, 16777216 ;  /* 0x4b8000004c4c8820 */ /* 0x000fe20000400000 */
[----:B------:R-:W-:Y:S01]  /*5370*/  ISETP.GE.U32.AND P0, PT, R21, 0x7f800000, PT ;  /* 0x7f8000001500780c */ /* 0x000fe20003f06070 */
[----:B------:R-:W-:Y:S02]  /*5380*/  FFMA.FTZ R6, R69, 1.4426950216293334961, R6 ;  /* 0x3fb8aa3b45067823 */ /* 0x000fe40000010006 */
[----:B------:R-:W-:Y:S01]  /*5390*/  @P1 FFMA.FTZ R5, R22, R7, +INF ;  /* 0x7f80000016051423 */ /* 0x000fe20000010007 */
[----:B------:R-:W-:Y:S01]  /*53a0*/  LOP3.LUT R7, R160, 0x60, RZ, 0x3c, !PT ;  /* 0x00000060a0077812 */ /* 0x000fe200078e3cff */
[----:B------:R-:W-:Y:S01]  /*53b0*/  FFMA.FTZ R49, R48, R49, -0.72134751081466674805 ;  /* 0xbf38aa3b30317423 */ /* 0x000fe20000010031 */
[----:B------:R-:W-:Y:S01]  /*53c0*/  FSETP.NEU.AND P1, PT, R23, RZ, PT ;  /* 0x000000ff1700720b */ /* 0x000fe20003f2d000 */
[----:B------:R-:W-:Y:S01]  /*53d0*/  FADD R6, R43, R6 ;  /* 0x000000062b067221 */ /* 0x000fe20000000000 */
[----:B------:R-:W-:Y:S01]  /*53e0*/  F2FP.PACK_AB R43, R31, R34 ;  /* 0x000000221f2b723e */ /* 0x000fe200000000ff */
[----:B------:R-:W-:Y:S01]  /*53f0*/  @P4 FFMA.FTZ R6, R28, R9, +INF ;  /* 0x7f8000001c064423 */ /* 0x000fe20000010009 */
[----:B------:R-:W-:Y:S01]  /*5400*/  F2FP.PACK_AB R9, R64, R65 ;  /* 0x000000414009723e */ /* 0x000fe200000000ff */
[----:B------:R-:W-:Y:S01]  /*5410*/  FMUL R49, R48, R49 ;  /* 0x0000003130317220 */ /* 0x000fe20000400000 */
[----:B------:R-:W3:Y:S01]  /*5420*/  LDS.128 R64, [R7] ;  /* 0x0000000007407984 */ /* 0x000ee20000000c00 */
[----:B------:R-:W-:Y:S01]  /*5430*/  @P0 MOV R8, 0x7f800000 ;  /* 0x7f80000000080802 */ /* 0x000fe20000000f00 */
[----:B------:R-:W-:Y:S01]  /*5440*/  FMUL R77, R116, R77 ;  /* 0x0000004d744d7220 */ /* 0x000fe20000400000 */
[----:B------:R-:W-:Y:S01]  /*5450*/  F2FP.PACK_AB R31, R24, R25 ;  /* 0x00000019181f723e */ /* 0x000fe200000000ff */
[----:B------:R-:W-:Y:S01]  /*5460*/  BAR.SYNC.DEFER_BLOCKING 0x0 ;  /* 0x0000000000007b1d */ /* 0x000fe20000010000 */
[----:B------:R-:W-:Y:S01]  /*5470*/  FMUL R49, R48, R49 ;  /* 0x0000003130317220 */ /* 0x000fe20000400000 */
[----:B------:R-:W-:Y:S01]  /*5480*/  FSEL R5, R5, -INF , P2 ;  /* 0xff80000005057808 */ /* 0x000fe20001000000 */
[----:B------:R-:W-:-:S02]  /*5490*/  FMUL R76, R116, R76 ;  /* 0x0000004c744c7220 */ /* 0x000fc40000400000 */
[----:B------:R-:W-:-:S03]  /*54a0*/  FFMA.FTZ R48, R48, 1.4426950216293334961, R49 ;  /* 0x3fb8aa3b30307823 */ /* 0x000fc60000010031 */
[----:B------:R-:W-:Y:S01]  /*54b0*/  F2FP.PACK_AB R12, R77, R76 ;  /* 0x0000004c4d0c723e */ /* 0x000fe200000000ff */
[----:B------:R-:W-:Y:S02]  /*54c0*/  FADD R3, R3, R48 ;  /* 0x0000003003037221 */ /* 0x000fe40000000000 */
[----:B------:R-:W-:Y:S01]  /*54d0*/  @P0 FFMA.FTZ R3, R21, R8, +INF ;  /* 0x7f80000015030423 */ /* 0x000fe20000010008 */
[----:B------:R-:W-:Y:S02]  /*54e0*/  MOV R21, c[0x0][0x1c8] ;  /* 0x0000720000157a02 */ /* 0x000fe40000000f00 */
[----:B------:R-:W-:Y:S02]  /*54f0*/  @P5 MOV R8, 0x7f800000 ;  /* 0x7f80000000085802 */ /* 0x000fe40000000f00 */
[C---:B------:R-:W-:Y:S01]  /*5500*/  LEA R68, P6, R21.reuse, R158, 0x2 ;  /* 0x0000009e15447211 */ /* 0x040fe200078c10ff */
[C---:B------:R-:W-:Y:S01]  /*5510*/  IMAD R77, R21.reuse, 0x6, RZ ;  /* 0x00000006154d7824 */ /* 0x040fe200078e02ff */
[----:B------:R-:W-:Y:S01]  /*5520*/  SHF.L.U32 R73, R21, 0x2, RZ ;  /* 0x0000000215497819 */ /* 0x000fe200000006ff */
[----:B------:R-:W-:Y:S01]  /*5530*/  @P5 FFMA.FTZ R4, R23, R8, +INF ;  /* 0x7f80000017045423 */ /* 0x000fe20000010008 */
[----:B------:R-:W-:Y:S01]  /*5540*/  F2FP.PACK_AB R8, R79, R78 ;  /* 0x0000004e4f08723e */ /* 0x000fe200000000ff */
[C---:B------:R-:W-:Y:S01]  /*5550*/  IMAD.SHL.U32 R157, R21.reuse, 0x2, RZ ;  /* 0x00000002159d7824 */ /* 0x040fe200078e00ff */
[CC--:B------:R-:W-:Y:S01]  /*5560*/  LEA R72, P5, R21.reuse, R158.reuse, 0x3 ;  /* 0x0000009e15487211 */ /* 0x0c0fe200078a18ff */
[----:B------:R-:W-:Y:S01]  /*5570*/  IMAD R129, R21, 0xa, RZ ;  /* 0x0000000a15817824 */ /* 0x000fe200078e02ff */
[-C--:B------:R-:W-:Y:S01]  /*5580*/  IADD3 R70, P4, R77, R158.reuse, RZ ;  /* 0x0000009e4d467210 */ /* 0x080fe20007f9e0ff */
[----:B------:R-:W-:Y:S01]  /*5590*/  IMAD R139, R21, 0xe, RZ ;  /* 0x0000000e158b7824 */ /* 0x000fe200078e02ff */
[-C--:B------:R-:W-:Y:S01]  /*55a0*/  LEA.HI.X.SX32 R69, R157, R159.reuse, 0x1, P6 ;  /* 0x0000009f9d457211 */ /* 0x080fe200030f0eff */
[C---:B------:R-:W-:Y:S01]  /*55b0*/  IMAD R71, R21.reuse, 0x3, RZ ;  /* 0x0000000315477824 */ /* 0x040fe200078e02ff */
[----:B------:R4:W-:Y:S01]  /*55c0*/  STS.128 [R20+0x80], R8 ;  /* 0x0000800814007388 */ /* 0x0009e20000000c00 */
[----:B------:R-:W-:Y:S01]  /*55d0*/  IMAD R135, R21, 0xc, RZ ;  /* 0x0000000c15877824 */ /* 0x000fe200078e02ff */
[-C--:B------:R-:W-:Y:S01]  /*55e0*/  IADD3 R74, P6, R129, R158.reuse, RZ ;  /* 0x0000009e814a7210 */ /* 0x080fe20007fde0ff */
[----:B------:R-:W-:Y:S01]  /*55f0*/  IMAD R75, R21, 0x5, RZ ;  /* 0x00000005154b7824 */ /* 0x000fe200078e02ff */
[-C--:B------:R-:W-:Y:S01]  /*5600*/  LEA.HI.X.SX32 R73, R73, R159.reuse, 0x1, P5 ;  /* 0x0000009f49497211 */ /* 0x080fe200028f0eff */
[----:B------:R-:W-:Y:S01]  /*5610*/  IMAD R79, R21, 0x7, RZ ;  /* 0x00000007154f7824 */ /* 0x000fe200078e02ff */
[-C--:B------:R-:W-:Y:S01]  /*5620*/  IADD3 R78, P5, R139, R158.reuse, RZ ;  /* 0x0000009e8b4e7210 */ /* 0x080fe20007fbe0ff */
[----:B------:R-:W-:Y:S01]  /*5630*/  IMAD R163, R21, 0x12, RZ ;  /* 0x0000001215a37824 */ /* 0x000fe200078e02ff */
[-C--:B------:R-:W-:Y:S01]  /*5640*/  LEA.HI.X.SX32 R71, R71, R159.reuse, 0x1, P4 ;  /* 0x0000009f47477211 */ /* 0x080fe200020f0eff */
[----:B-1----:R-:W-:Y:S01]  /*5650*/  IMAD R17, R21, 0x1a, RZ ;  /* 0x0000001a15117824 */ /* 0x002fe200078e02ff */
[-C--:B------:R-:W-:Y:S01]  /*5660*/  IADD3 R76, P4, R135, R158.reuse, RZ ;  /* 0x0000009e874c7210 */ /* 0x080fe20007f9e0ff */
[----:B------:R1:W-:Y:S01]  /*5670*/  STS.128 [R20], R12 ;  /* 0x0000000c14007388 */ /* 0x0003e20000000c00 */
[-C--:B------:R-:W-:Y:S01]  /*5680*/  LEA.HI.X.SX32 R75, R75, R159.reuse, 0x1, P6 ;  /* 0x0000009f4b4b7211 */ /* 0x080fe200030f0eff */
[C---:B------:R-:W-:Y:S01]  /*5690*/  IMAD R83, R21.reuse, 0x9, RZ ;  /* 0x0000000915537824 */ /* 0x040fe200078e02ff */
[C---:B------:R-:W-:Y:S01]  /*56a0*/  SHF.L.U32 R81, R21.reuse, 0x3, RZ ;  /* 0x0000000315517819 */ /* 0x040fe200000006ff */
[C---:B------:R-:W-:Y:S01]  /*56b0*/  IMAD R133, R21.reuse, 0xb, RZ ;  /* 0x0000000b15857824 */ /* 0x040fe200078e02ff */
[CC--:B------:R-:W-:Y:S01]  /*56c0*/  LEA R80, P6, R21.reuse, R158.reuse, 0x4 ;  /* 0x0000009e15507211 */ /* 0x0c0fe200078c20ff */
[----:B----4-:R-:W-:Y:S01]  /*56d0*/  IMAD R10, R21, 0x14, RZ ;  /* 0x00000014150a7824 */ /* 0x010fe200078e02ff */
[-C--:B------:R-:W-:Y:S01]  /*56e0*/  LEA.HI.X.SX32 R79, R79, R159.reuse, 0x1, P5 ;  /* 0x0000009f4f4f7211 */ /* 0x080fe200028f0eff */
[----:B------:R-:W-:Y:S01]  /*56f0*/  IMAD R9, R21, 0x16, RZ ;  /* 0x0000001615097824 */ /* 0x000fe200078e02ff */
[-C--:B------:R-:W-:Y:S01]  /*5700*/  LEA.HI.X.SX32 R77, R77, R159.reuse, 0x1, P4 ;  /* 0x0000009f4d4d7211 */ /* 0x080fe200020f0eff */
[C---:B------:R-:W-:Y:S01]  /*5710*/  IMAD R137, R21.reuse, 0xd, RZ ;  /* 0x0000000d15897824 */ /* 0x040fe200078e02ff */
[-C--:B------:R-:W-:Y:S01]  /*5720*/  IADD3 R142, P5, R10, R158.reuse, RZ ;  /* 0x0000009e0a8e7210 */ /* 0x080fe20007fbe0ff */
[----:B------:R-:W-:Y:S01]  /*5730*/  IMAD R23, R21, 0x1c, RZ ;  /* 0x0000001c15177824 */ /* 0x000fe200078e02ff */
[-C--:B------:R-:W-:Y:S01]  /*5740*/  IADD3 R82, P4, R163, R158.reuse, RZ ;  /* 0x0000009ea3527210 */ /* 0x080fe20007f9e0ff */
[----:B------:R-:W-:Y:S01]  /*5750*/  IMAD R27, R21, 0x1e, RZ ;  /* 0x0000001e151b7824 */ /* 0x000fe200078e02ff */
[-C--:B------:R-:W-:Y:S01]  /*5760*/  LEA.HI.X.SX32 R81, R81, R159.reuse, 0x1, P6 ;  /* 0x0000009f51517211 */ /* 0x080fe200030f0eff */
[----:B-1----:R-:W-:Y:S01]  /*5770*/  IMAD R13, R21, 0x18, RZ ;  /* 0x00000018150d7824 */ /* 0x002fe200078e02ff */
[-C--:B------:R-:W-:Y:S01]  /*5780*/  IADD3 R144, P6, R9, R158.reuse, RZ ;  /* 0x0000009e09907210 */ /* 0x080fe20007fde0ff */
[----:B------:R1:W-:Y:S01]  /*5790*/  STS.128 [R20+0x400], R40 ;  /* 0x0004002814007388 */ /* 0x0003e20000000c00 */
[-C--:B------:R-:W-:Y:S01]  /*57a0*/  LEA.HI.X.SX32 R143, R129, R159.reuse, 0x1, P5 ;  /* 0x0000009f818f7211 */ /* 0x080fe200028f0eff */
[----:B------:R-:W-:Y:S01]  /*57b0*/  IMAD R141, R21, 0xf, RZ ;  /* 0x0000000f158d7824 */ /* 0x000fe200078e02ff */
[-C--:B------:R-:W-:Y:S01]  /*57c0*/  IADD3 R148, P5, R17, R158.reuse, RZ ;  /* 0x0000009e11947210 */ /* 0x080fe20007fbe0ff */
[----:B------:R-:W-:Y:S01]  /*57d0*/  IMAD R37, R21, 0x24, RZ ;  /* 0x0000002415257824 */ /* 0x000fe200078e02ff */
[----:B------:R-:W-:Y:S01]  /*57e0*/  LEA.HI.X.SX32 R83, R83, R159, 0x1, P4 ;  /* 0x0000009f53537211 */ /* 0x000fe200020f0eff */
[C---:B------:R-:W-:Y:S01]  /*57f0*/  IMAD R161, R21.reuse, 0x11, RZ ;  /* 0x0000001115a17824 */ /* 0x040fe200078e02ff */
[----:B------:R-:W-:Y:S01]  /*5800*/  FSETP.NEU.AND P0, PT, R28, RZ, PT ;  /* 0x000000ff1c00720b */ /* 0x000fe20003f0d000 */
[----:B------:R-:W-:Y:S01]  /*5810*/  IMAD R165, R21, 0x13, RZ ;  /* 0x0000001315a57824 */ /* 0x000fe200078e02ff */
[-C--:B------:R-:W-:Y:S01]  /*5820*/  IADD3 R146, P4, R13, R158.reuse, RZ ;  /* 0x0000009e0d927210 */ /* 0x080fe20007f9e0ff */
[C---:B------:R-:W-:Y:S01]  /*5830*/  IMAD R45, R21.reuse, 0x28, RZ ;  /* 0x00000028152d7824 */ /* 0x040fe200078e02ff */
[----:B------:R-:W-:Y:S01]  /*5840*/  F2FP.PACK_AB R28, R32, R33 ;  /* 0x00000021201c723e */ /* 0x000fe200000000ff */
[----:B------:R-:W-:Y:S01]  /*5850*/  IMAD R33, R21, 0x22, RZ ;  /* 0x0000002215217824 */ /* 0x000fe200078e02ff */
[-C--:B------:R-:W-:Y:S01]  /*5860*/  LEA.HI.X.SX32 R145, R133, R159.reuse, 0x1, P6 ;  /* 0x0000009f85917211 */ /* 0x080fe200030f0eff */
[----:B------:R-:W-:Y:S01]  /*5870*/  IMAD R85, R21, 0x2c, RZ ;  /* 0x0000002c15557824 */ /* 0x000fe200078e02ff */
[-C--:B------:R-:W-:Y:S01]  /*5880*/  IADD3 R150, P6, R23, R158.reuse, RZ ;  /* 0x0000009e17967210 */ /* 0x080fe20007fde0ff */
[----:B-1----:R-:W-:Y:S01]  /*5890*/  IMAD R41, R21, 0x26, RZ ;  /* 0x0000002615297824 */ /* 0x002fe200078e02ff */
[-C--:B------:R-:W-:Y:S01]  /*58a0*/  LEA.HI.X.SX32 R149, R137, R159.reuse, 0x1, P5 ;  /* 0x0000009f89957211 */ /* 0x080fe200028f0eff */
[C---:B------:R-:W-:Y:S01]  /*58b0*/  IMAD R49, R21.reuse, 0x2a, RZ ;  /* 0x0000002a15317824 */ /* 0x040fe200078e02ff */
[C---:B------:R-:W-:Y:S01]  /*58c0*/  SHF.L.U32 R155, R21.reuse, 0x4, RZ ;  /* 0x00000004159b7819 */ /* 0x040fe200000006ff */
[C---:B------:R-:W-:Y:S01]  /*58d0*/  IMAD R89, R21.reuse, 0x2e, RZ ;  /* 0x0000002e15597824 */ /* 0x040fe200078e02ff */
[CC--:B------:R-:W-:Y:S01]  /*58e0*/  LEA R154, P5, R21.reuse, R158.reuse, 0x5 ;  /* 0x0000009e159a7211 */ /* 0x0c0fe200078a28ff */
[----:B------:R-:W-:Y:S01]  /*58f0*/  IMAD R97, R21, 0x32, RZ ;  /* 0x0000003215617824 */ /* 0x000fe200078e02ff */
[-C--:B------:R-:W-:Y:S01]  /*5900*/  LEA.HI.X.SX32 R147, R135, R159.reuse, 0x1, P4 ;  /* 0x0000009f87937211 */ /* 0x080fe200020f0eff */
        /* <DEDUP_REMOVED lines=18> */
[----:B------:R1:W-:Y:S01]  /*5a30*/  STS.128 [R20+0x480], R28 ;  /* 0x0004801c14007388 */ /* 0x0003e20000000c00 */
[-C--:B------:R-:W-:Y:S01]  /*5a40*/  LEA.HI.X.SX32 R137, R165, R159.reuse, 0x1, P5 ;  /* 0x0000009fa5897211 */ /* 0x080fe200028f0eff */
[----:B------:R-:W-:Y:S01]  /*5a50*/  IMAD R26, R21, 0x1d, RZ ;  /* 0x0000001d151a7824 */ /* 0x000fe200078e02ff */
[-C--:B------:R-:W-:Y:S01]  /*5a60*/  IADD3 R8, P5, R85, R158.reuse, RZ ;  /* 0x0000009e55087210 */ /* 0x080fe20007fbe0ff */
[----:B------:R-:W-:Y:S01]  /*5a70*/  IMAD R125, R21, 0x3c, RZ ;  /* 0x0000003c157d7824 */ /* 0x000fe200078e02ff */
[-C--:B------:R-:W-:Y:S01]  /*5a80*/  LEA.HI.X.SX32 R141, R163, R159.reuse, 0x1, P4 ;  /* 0x0000009fa38d7211 */ /* 0x080fe200020f0eff */
[----:B------:R-:W-:Y:S01]  /*5a90*/  IMAD R131, R21, 0x3e, RZ ;  /* 0x0000003e15837824 */ /* 0x000fe200078e02ff */
[-C--:B------:R-:W-:Y:S01]  /*5aa0*/  IADD3 R134, P4, R49, R158.reuse, RZ ;  /* 0x0000009e31867210 */ /* 0x080fe20007f9e0ff */
[C---:B------:R-:W-:Y:S01]  /*5ab0*/  IMAD R32, R21.reuse, 0x44, RZ ;  /* 0x0000004415207824 */ /* 0x040fe200078e02ff */
[-C--:B------:R-:W-:Y:S01]  /*5ac0*/  LEA.HI.X.SX32 R133, R10, R159.reuse, 0x1, P6 ;  /* 0x0000009f0a857211 */ /* 0x080fe200030f0eff */
[----:B------:R-:W-:Y:S01]  /*5ad0*/  IMAD R35, R21, 0x23, RZ ;  /* 0x0000002315237824 */ /* 0x000fe200078e02ff */
[-C--:B------:R-:W-:Y:S01]  /*5ae0*/  IADD3 R10, P6, R89, R158.reuse, RZ ;  /* 0x0000009e590a7210 */ /* 0x080fe20007fde0ff */
[----:B------:R-:W-:Y:S01]  /*5af0*/  IMAD R34, R21, 0x46, RZ ;  /* 0x0000004615227824 */ /* 0x000fe200078e02ff */
[-C--:B------:R-:W-:Y:S01]  /*5b00*/  LEA.HI.X.SX32 R9, R9, R159.reuse, 0x1, P5 ;  /* 0x0000009f09097211 */ /* 0x080fe200028f0eff */
[----:B------:R-:W-:Y:S01]  /*5b10*/  IMAD R36, R21, 0x48, RZ ;  /* 0x0000004815247824 */ /* 0x000fe200078e02ff */
[-C--:B------:R-:W-:Y:S01]  /*5b20*/  IADD3 R14, P5, R97, R158.reuse, RZ ;  /* 0x0000009e610e7210 */ /* 0x080fe20007fbe0ff */
[----:B-1----:R-:W-:Y:S01]  /*5b30*/  IMAD R29, R21, 0x1f, RZ ;  /* 0x0000001f151d7824 */ /* 0x002fe200078e02ff */
        /* <DEDUP_REMOVED lines=20> */
[CC--:B------:R-:W-:Y:S01]  /*5c80*/  LEA.HI.X.SX32 R157, R21.reuse, R159.reuse, 0x1, P5 ;  /* 0x0000009f159d7211 */ /* 0x0c0fe200028f0eff */
[----:B------:R-:W-:Y:S01]  /*5c90*/  IMAD R48, R21, 0x54, RZ ;  /* 0x0000005415307824 */ /* 0x000fe200078e02ff */
[-C--:B------:R-:W-:Y:S01]  /*5ca0*/  IADD3 R22, P5, R117, R158.reuse, RZ ;  /* 0x0000009e75167210 */ /* 0x080fe20007fbe0ff */
[----:B------:R-:W-:Y:S01]  /*5cb0*/  IMAD R51, R21, 0x2b, RZ ;  /* 0x0000002b15337824 */ /* 0x000fe200078e02ff */
[-C--:B------:R-:W-:Y:S01]  /*5cc0*/  LEA.HI.X.SX32 R19, R19, R159.reuse, 0x1, P4 ;  /* 0x0000009f13137211 */ /* 0x080fe200020f0eff */
[C---:B------:R-:W-:Y:S01]  /*5cd0*/  IMAD R50, R21.reuse, 0x56, RZ ;  /* 0x0000005615327824 */ /* 0x040fe200078e02ff */
[C---:B------:R-:W-:Y:S01]  /*5ce0*/  SHF.L.U32 R25, R21.reuse, 0x5, RZ ;  /* 0x0000000515197819 */ /* 0x040fe200000006ff */
[C---:B------:R-:W-:Y:S01]  /*5cf0*/  IMAD R84, R21.reuse, 0x58, RZ ;  /* 0x0000005815547824 */ /* 0x040fe200078e02ff */
[CC--:B------:R-:W-:Y:S01]  /*5d00*/  LEA R24, P4, R21.reuse, R158.reuse, 0x6 ;  /* 0x0000009e15187211 */ /* 0x0c0fe200078830ff */
[C---:B------:R-:W-:Y:S01]  /*5d10*/  IMAD R87, R21.reuse, 0x2d, RZ ;  /* 0x0000002d15577824 */ /* 0x040fe200078e02ff */
[----:B------:R-:W-:Y:S01]  /*5d20*/  BAR.SYNC.DEFER_BLOCKING 0x0 ;  /* 0x0000000000007b1d */ /* 0x000fe20000010000 */
[----:B------:R-:W-:Y:S01]  /*5d30*/  IMAD R86, R21, 0x5a, RZ ;  /* 0x0000005a15567824 */ /* 0x000fe200078e02ff */
[-C--:B------:R-:W-:Y:S01]  /*5d40*/  LEA.HI.X.SX32 R25, R25, R159.reuse, 0x1, P4 ;  /* 0x0000009f19197211 */ /* 0x080fe200020f0eff */
[C---:B------:R-:W-:Y:S01]  /*5d50*/  IMAD R88, R21.reuse, 0x5c, RZ ;  /* 0x0000005c15587824 */ /* 0x040fe200078e02ff */
[-C--:B------:R-:W-:Y:S01]  /*5d60*/  IADD3 R34, P4, R34, R158.reuse, RZ ;  /* 0x0000009e22227210 */ /* 0x080fe20007f9e0ff */
[C---:B------:R-:W-:Y:S01]  /*5d70*/  IMAD R91, R21.reuse, 0x2f, RZ ;  /* 0x0000002f155b7824 */ /* 0x040fe200078e02ff */
[----:B------:R-:W-:Y:S01]  /*5d80*/  FSEL R4, R4, -INF , P1 ;  /* 0xff80000004047808 */ /* 0x000fe20000800000 */
[----:B------:R-:W-:Y:S01]  /*5d90*/  IMAD R90, R21, 0x5e, RZ ;  /* 0x0000005e155a7824 */ /* 0x000fe200078e02ff */
[----:B------:R-:W-:Y:S01]  /*5da0*/  LEA.HI.X.SX32 R35, R35, R159, 0x1, P4 ;  /* 0x0000009f23237211 */ /* 0x000fe200020f0eff */
[C---:B------:R-:W-:Y:S01]  /*5db0*/  IMAD R92, R21.reuse, 0x60, RZ ;  /* 0x00000060155c7824 */ /* 0x040fe200078e02ff */
[----:B------:R-:W-:Y:S01]  /*5dc0*/  IADD3 R40, P4, R40, R158, RZ ;  /* 0x0000009e28287210 */ /* 0x000fe20007f9e0ff */
[----:B------:R-:W-:-:S02]  /*5dd0*/  IMAD R95, R21, 0x31, RZ ;  /* 0x00000031155f7824 */ /* 0x000fc400078e02ff */
[----:B------:R-:W-:Y:S01]  /*5de0*/  IMAD R94, R21, 0x62, RZ ;  /* 0x00000062155e7824 */ /* 0x000fe200078e02ff */
[-C--:B------:R-:W-:Y:S01]  /*5df0*/  LEA.HI.X.SX32 R41, R41, R159.reuse, 0x1, P4 ;  /* 0x0000009f29297211 */ /* 0x080fe200020f0eff */
[C---:B------:R-:W-:Y:S01]  /*5e00*/  IMAD R96, R21.reuse, 0x64, RZ ;  /* 0x0000006415607824 */ /* 0x040fe200078e02ff */
[-C--:B------:R-:W-:Y:S01]  /*5e10*/  IADD3 R46, P4, R46, R158.reuse, RZ ;  /* 0x0000009e2e2e7210 */ /* 0x080fe20007f9e0ff */
[C---:B------:R-:W-:Y:S02]  /*5e20*/  IMAD R99, R21.reuse, 0x33, RZ ;  /* 0x0000003315637824 */ /* 0x040fe400078e02ff */
[----:B------:R-:W-:Y:S01]  /*5e30*/  IMAD R98, R21, 0x66, RZ ;  /* 0x0000006615627824 */ /* 0x000fe200078e02ff */
[-C--:B------:R-:W-:Y:S01]  /*5e40*/  LEA.HI.X.SX32 R47, R47, R159.reuse, 0x1, P4 ;  /* 0x0000009f2f2f7211 */ /* 0x080fe200020f0eff */
[C---:B------:R-:W-:Y:S01]  /*5e50*/  IMAD R104, R21.reuse, 0x68, RZ ;  /* 0x0000006815687824 */ /* 0x040fe200078e02ff */
[-C--:B------:R-:W-:Y:S01]  /*5e60*/  IADD3 R84, P4, R84, R158.reuse, RZ ;  /* 0x0000009e54547210 */ /* 0x080fe20007f9e0ff */
[C---:B------:R-:W-:Y:S01]  /*5e70*/  IMAD R107, R21.reuse, 0x35, RZ ;  /* 0x00000035156b7824 */ /* 0x040fe200078e02ff */
[----:B0-----:R0:W-:Y:S01]  /*5e80*/  STG.E.U16 [R158.64], R60 ;  /* 0x0000003c9e007986 */ /* 0x0011e2000c101506 */
        /* <DEDUP_REMOVED lines=27> */
[----:B------:R-:W-:Y:S01]  /*6040*/  FFMA R4, R4, 0.69314718246459960938, R103 ;  /* 0x3f31721804047823 */ /* 0x000fe20000000067 */
[-C--:B------:R-:W-:Y:S02]  /*6050*/  LEA.HI.X.SX32 R23, R26, R159.reuse, 0x1, P5 ;  /* 0x0000009f1a177211 */ /* 0x080fe400028f0eff */
[-C--:B------:R-:W-:Y:S02]  /*6060*/  IADD3 R26, P6, R125, R158.reuse, RZ ;  /* 0x0000009e7d1a7210 */ /* 0x080fe40007fde0ff */
[-C--:B------:R-:W-:Y:S02]  /*6070*/  IADD3 R28, P5, R131, R158.reuse, RZ ;  /* 0x0000009e831c7210 */ /* 0x080fe40007fbe0ff */
[----:B------:R-:W-:Y:S02]  /*6080*/  LEA.HI.X.SX32 R27, R27, R159, 0x1, P6 ;  /* 0x0000009f1b1b7211 */ /* 0x000fe400030f0eff */
[----:B------:R-:W-:-:S02]  /*6090*/  IADD3 R30, P6, R30, R158, RZ ;  /* 0x0000009e1e1e7210 */ /* 0x000fc40007fde0ff */
[-C--:B------:R-:W-:Y:S02]  /*60a0*/  LEA.HI.X.SX32 R29, R29, R159.reuse, 0x1, P5 ;  /* 0x0000009f1d1d7211 */ /* 0x080fe400028f0eff */
[-C--:B------:R-:W-:Y:S02]  /*60b0*/  LEA.HI.X.SX32 R31, R31, R159.reuse, 0x1, P6 ;  /* 0x0000009f1f1f7211 */ /* 0x080fe400030f0eff */
[-C--:B------:R-:W-:Y:S02]  /*60c0*/  IADD3 R32, P5, R32, R158.reuse, RZ ;  /* 0x0000009e20207210 */ /* 0x080fe40007fbe0ff */
[----:B------:R-:W-:Y:S02]  /*60d0*/  IADD3 R36, P6, R36, R158, RZ ;  /* 0x0000009e24247210 */ /* 0x000fe40007fde0ff */
[-C--:B------:R-:W-:Y:S02]  /*60e0*/  LEA.HI.X.SX32 R33, R33, R159.reuse, 0x1, P5 ;  /* 0x0000009f21217211 */ /* 0x080fe400028f0eff */
[----:B------:R-:W-:-:S02]  /*60f0*/  LEA.HI.X.SX32 R37, R37, R159, 0x1, P6 ;  /* 0x0000009f25257211 */ /* 0x000fc400030f0eff */
[-C--:B------:R-:W-:Y:S02]  /*6100*/  IADD3 R38, P5, R38, R158.reuse, RZ ;  /* 0x0000009e26267210 */ /* 0x080fe40007fbe0ff */
[-C--:B------:R-:W-:Y:S02]  /*6110*/  IADD3 R42, P6, R42, R158.reuse, RZ ;  /* 0x0000009e2a2a7210 */ /* 0x080fe40007fde0ff */
[-C--:B------:R-:W-:Y:S02]  /*6120*/  LEA.HI.X.SX32 R39, R39, R159.reuse, 0x1, P5 ;  /* 0x0000009f27277211 */ /* 0x080fe400028f0eff */
[----:B------:R-:W-:Y:S02]  /*6130*/  LEA.HI.X.SX32 R43, R43, R159, 0x1, P6 ;  /* 0x0000009f2b2b7211 */ /* 0x000fe400030f0eff */
[-C--:B------:R-:W-:Y:S02]  /*6140*/  IADD3 R44, P5, R44, R158.reuse, RZ ;  /* 0x0000009e2c2c7210 */ /* 0x080fe40007fbe0ff */
        /* <DEDUP_REMOVED lines=27> */
[----:B------:R-:W-:Y:S02]  /*6300*/  LEA.HI.X.SX32 R125, R125, R159, 0x1, P6 ;  /* 0x0000009f7d7d7211 */ /* 0x000fe400030f0eff */
[-C--:B------:R-:W-:Y:S02]  /*6310*/  IADD3 R126, P5, R165, R158.reuse, RZ ;  /* 0x0000009ea57e7210 */ /* 0x080fe40007fbe0ff */
[-C--:B------:R-:W-:Y:S02]  /*6320*/  IADD3 R128, P4, R163, R158.reuse, RZ ;  /* 0x0000009ea3807210 */ /* 0x080fe40007f9e0ff */
[----:B------:R-:W-:-:S02]  /*6330*/  IADD3 R130, P6, R161, R158, RZ ;  /* 0x0000009ea1827210 */ /* 0x000fc40007fde0ff */
[-C--:B------:R-:W-:Y:S02]  /*6340*/  LEA.HI.X.SX32 R127, R127, R159.reuse, 0x1, P5 ;  /* 0x0000009f7f7f7211 */ /* 0x080fe400028f0eff */
[-C--:B------:R-:W-:Y:S02]  /*6350*/  LEA.HI.X.SX32 R129, R129, R159.reuse, 0x1, P4 ;  /* 0x0000009f81817211 */ /* 0x080fe400020f0eff */
[----:B------:R-:W-:Y:S02]  /*6360*/  LEA.HI.X.SX32 R131, R131, R159, 0x1, P6 ;  /* 0x0000009f83837211 */ /* 0x000fe400030f0eff */
[----:B0-----:R-:W-:Y:S02]  /*6370*/  PRMT R159, R60, 0x7632, R159 ;  /* 0x000076323c9f7816 */ /* 0x001fe4000000009f */
[----:B--2---:R-:W-:Y:S02]  /*6380*/  PRMT R60, R52, 0x7632, R60 ;  /* 0x00007632343c7816 */ /* 0x004fe4000000003c */
[C---:B------:R-:W-:Y:S01]  /*6390*/  SHF.L.U32 R161, R0.reuse, 0x3, RZ ;  /* 0x0000000300a17819 */ /* 0x040fe200000006ff */
[----:B------:R-:W-:Y:S03]  /*63a0*/  STG.E.U16 [R156.64], R159 ;  /* 0x0000009f9c007986 */ /* 0x000fe6000c101506 */
[----:B------:R-:W-:Y:S01]  /*63b0*/  LOP3.LUT R162, R161, 0x38, RZ, 0xc0, !PT ;  /* 0x00000038a1a27812 */ /* 0x000fe200078ec0ff */
[----:B------:R0:W-:Y:S01]  /*63c0*/  STG.E.U16 [R68.64], R56 ;  /* 0x0000003844007986 */ /* 0x0001e2000c101506 */
[----:B------:R-:W-:-:S02]  /*63d0*/  LOP3.LUT R161, R0, 0x70, RZ, 0xc0, !PT ;  /* 0x0000007000a17812 */ /* 0x000fc400078ec0ff */
[----:B------:R-:W-:Y:S02]  /*63e0*/  SHF.R.U32.HI R0, RZ, 0x1, R0 ;  /* 0x00000001ff007819 */ /* 0x000fe40000011600 */
[----:B------:R-:W-:Y:S02]  /*63f0*/  LEA R161, R161, R162, 0x2 ;  /* 0x000000a2a1a17211 */ /* 0x000fe400078e10ff */
[----:B------:R-:W-:-:S04]  /*6400*/  LOP3.LUT R0, R0, 0x4, RZ, 0xc0, !PT ;  /* 0x0000000400007812 */ /* 0x000fc800078ec0ff */
[----:B------:R-:W-:Y:S02]  /*6410*/  IADD3 R0, R0, R161, RZ ;  /* 0x000000a100007210 */ /* 0x000fe40007ffe0ff */
[----:B0-----:R-:W-:Y:S02]  /*6420*/  PRMT R69, R56, 0x7632, R69 ;  /* 0x0000763238457816 */ /* 0x001fe40000000045 */
[----:B---3--:R-:W-:-:S03]  /*6430*/  PRMT R56, R64, 0x7632, R56 ;  /* 0x0000763240387816 */ /* 0x008fc60000000038 */
[----:B------:R-:W-:Y:S04]  /*6440*/  STG.E.U16 [R70.64], R69 ;  /* 0x0000004546007986 */ /* 0x000fe8000c101506 */
[----:B------:R0:W-:Y:S04]  /*6450*/  STG.E.U16 [R72.64], R52 ;  /* 0x0000003448007986 */ /* 0x0001e8000c101506 */
[----:B------:R1:W-:Y:S04]  /*6460*/  STG.E.U16 [R74.64], R60 ;  /* 0x0000003c4a007986 */ /* 0x0003e8000c101506 */
[----:B------:R2:W-:Y:S01]  /*6470*/  STG.E.U16 [R76.64], R64 ;  /* 0x000000404c007986 */ /* 0x0005e2000c101506 */
[----:B0-----:R-:W-:-:S03]  /*6480*/  PRMT R52, R61, 0x7632, R52 ;  /* 0x000076323d347816 */ /* 0x001fc60000000034 */
[----:B------:R0:W-:Y:S01]  /*6490*/  STG.E.U16 [R78.64], R56 ;  /* 0x000000384e007986 */ /* 0x0001e2000c101506 */
[----:B------:R-:W-:Y:S02]  /*64a0*/  PRMT R72, R57, 0x7632, R72 ;  /* 0x0000763239487816 */ /* 0x000fe40000000048 */
[----:B-1----:R-:W-:Y:S01]  /*64b0*/  PRMT R60, R65, 0x7632, R60 ;  /* 0x00007632413c7816 */ /* 0x002fe2000000003c */
[----:B------:R-:W-:Y:S01]  /*64c0*/  STG.E.U16 [R80.64], R61 ;  /* 0x0000003d50007986 */ /* 0x000fe2000c101506 */
[----:B--2---:R-:W-:-:S03]  /*64d0*/  PRMT R77, R53, 0x7632, R77 ;  /* 0x00007632354d7816 */ /* 0x004fc6000000004d */
[----:B------:R1:W-:Y:S04]  /*64e0*/  STG.E.U16 [R82.64], R52 ;  /* 0x0000003452007986 */ /* 0x0003e8000c101506 */
[----:B------:R2:W-:Y:S01]  /*64f0*/  STG.E.U16 [R142.64], R57 ;  /* 0x000000398e007986 */ /* 0x0005e2000c101506 */
[----:B0-----:R-:W-:-:S03]  /*6500*/  PRMT R56, R62, 0x7632, R56 ;  /* 0x000076323e387816 */ /* 0x001fc60000000038 */
[----:B------:R-:W-:Y:S04]  /*6510*/  LDS.128 R68, [R160] ;  /* 0x00000000a0447984 */ /* 0x000fe80000000c00 */
[----:B------:R-:W-:Y:S01]  /*6520*/  STG.E.U16 [R144.64], R72 ;  /* 0x0000004890007986 */ /* 0x000fe2000c101506 */
[----:B-1----:R-:W-:-:S03]  /*6530*/  PRMT R52, R58, 0x7632, R52 ;  /* 0x000076323a347816 */ /* 0x002fc60000000034 */
[----:B------:R0:W-:Y:S01]  /*6540*/  STG.E.U16 [R146.64], R53 ;  /* 0x0000003592007986 */ /* 0x0001e2000c101506 */
[----:B--2---:R-:W-:-:S03]  /*6550*/  PRMT R57, R66, 0x7632, R57 ;  /* 0x0000763242397816 */ /* 0x004fc60000000039 */
[----:B------:R-:W1:Y:S04]  /*6560*/  LDS.128 R72, [R120] ;  /* 0x0000000078487984 */ /* 0x000e680000000c00 */
[----:B------:R-:W-:Y:S04]  /*6570*/  STG.E.U16 [R148.64], R77 ;  /* 0x0000004d94007986 */ /* 0x000fe8000c101506 */
[----:B------:R-:W-:Y:S01]  /*6580*/  LDS.128 R76, [R119] ;  /* 0x00000000774c7984 */ /* 0x000fe20000000c00 */
[----:B0-----:R-:W-:-:S03]  /*6590*/  PRMT R53, R54, 0x7632, R53 ;  /* 0x0000763236357816 */ /* 0x001fc60000000035 */
[----:B------:R0:W2:Y:S04]  /*65a0*/  LDS.128 R80, [R7] ;  /* 0x0000000007507984 */ /* 0x0000a80000000c00 */
[----:B------:R-:W-:Y:S04]  /*65b0*/  STG.E.U16 [R150.64], R65 ;  /* 0x0000004196007986 */ /* 0x000fe8000c101506 */
[----:B------:R-:W-:Y:S01]  /*65c0*/  STG.E.U16 [R152.64], R60 ;  /* 0x0000003c98007986 */ /* 0x000fe2000c101506 */
[----:B0-----:R-:W-:-:S03]  /*65d0*/  PRMT R7, R67, 0x7632, R7 ;  /* 0x0000763243077816 */ /* 0x001fc60000000007 */
[----:B------:R-:W-:Y:S04]  /*65e0*/  STG.E.U16 [R154.64], R62 ;  /* 0x0000003e9a007986 */ /* 0x000fe8000c101506 */
[----:B------:R-:W-:Y:S04]  /*65f0*/  STG.E.U16 [R138.64], R56 ;  /* 0x000000388a007986 */ /* 0x000fe8000c101506 */
[----:B------:R-:W-:Y:S04]  /*6600*/  STG.E.U16 [R140.64], R58 ;  /* 0x0000003a8c007986 */ /* 0x000fe8000c101506 */
[----:B------:R-:W-:Y:S04]  /*6610*/  STG.E.U16 [R136.64], R52 ;  /* 0x0000003488007986 */ /* 0x000fe8000c101506 */
[----:B------:R-:W-:Y:S01]  /*6620*/  STG.E.U16 [R132.64], R54 ;  /* 0x0000003684007986 */ /* 0x000fe2000c101506 */
[----:B-1----:R-:W-:-:S03]  /*6630*/  PRMT R61, R75, 0x7632, R61 ;  /* 0x000076324b3d7816 */ /* 0x002fc6000000003d */
[----:B------:R0:W-:Y:S04]  /*6640*/  STG.E.U16 [R134.64], R53 ;  /* 0x0000003586007986 */ /* 0x0001e8000c101506 */
[----:B------:R1:W-:Y:S04]  /*6650*/  STG.E.U16 [R8.64], R66 ;  /* 0x0000004208007986 */ /* 0x0003e8000c101506 */
[----:B------:R3:W-:Y:S01]  /*6660*/  STG.E.U16 [R10.64], R57 ;  /* 0x000000390a007986 */ /* 0x0007e2000c101506 */
[----:B--2---:R-:W-:-:S03]  /*6670*/  PRMT R64, R83, 0x7632, R64 ;  /* 0x0000763253407816 */ /* 0x004fc60000000040 */
[----:B------:R2:W-:Y:S01]  /*6680*/  STG.E.U16 [R12.64], R63 ;  /* 0x0000003f0c007986 */ /* 0x0005e2000c101506 */
[----:B0-----:R-:W-:Y:S02]  /*6690*/  PRMT R53, R78, 0x7632, R53 ;  /* 0x000076324e357816 */ /* 0x001fe40000000035 */
[----:B-1----:R-:W-:Y:S02]  /*66a0*/  PRMT R9, R63, 0x7632, R9 ;  /* 0x000076323f097816 */ /* 0x002fe40000000009 */
[----:B------:R-:W-:Y:S02]  /*66b0*/  FSEL R8, R3, -INF , P3 ;  /* 0xff80000003087808 */ /* 0x000fe40001800000 */
[----:B---3--:R-:W-:Y:S01]  /*66c0*/  PRMT R11, R59, 0x7632, R11 ;  /* 0x000076323b0b7816 */ /* 0x008fe2000000000b */
[----:B------:R0:W-:Y:S01]  /*66d0*/  STG.E.U16 [R14.64], R9 ;  /* 0x000000090e007986 */ /* 0x0001e2000c101506 */
[----:B------:R-:W-:Y:S01]  /*66e0*/  PRMT R57, R71, 0x7632, R57 ;  /* 0x0000763247397816 */ /* 0x000fe20000000039 */
[----:B------:R-:W-:Y:S01]  /*66f0*/  FFMA R8, R8, 0.69314718246459960938, R101 ;  /* 0x3f31721808087823 */ /* 0x000fe20000000065 */
[----:B--2---:R-:W-:Y:S01]  /*6700*/  PRMT R13, R55, 0x7632, R13 ;  /* 0x00007632370d7816 */ /* 0x004fe2000000000d */
[----:B------:R1:W-:Y:S01]  /*6710*/  STG.E.U16 [R16.64], R59 ;  /* 0x0000003b10007986 */ /* 0x0003e2000c101506 */
[----:B------:R-:W-:-:S02]  /*6720*/  PRMT R63, R79, 0x7632, R63 ;  /* 0x000076324f3f7816 */ /* 0x000fc4000000003f */
[----:B------:R-:W-:Y:S01]  /*6730*/  FSEL R3, R6, -INF , P0 ;  /* 0xff80000006037808 */ /* 0x000fe20000000000 */
[----:B------:R2:W-:Y:S01]  /*6740*/  STG.E.U16 [R18.64], R11 ;  /* 0x0000000b12007986 */ /* 0x0005e2000c101506 */
[C---:B------:R-:W-:Y:S01]  /*6750*/  SHF.L.U32 R10, R121.reuse, 0x2, RZ ;  /* 0x00000002790a7819 */ /* 0x040fe200000006ff */
[----:B------:R-:W-:Y:S02]  /*6760*/  IMAD.HI R121, R121, 0x4, RZ ;  /* 0x0000000479797827 */ /* 0x000fe400078e02ff */
[----:B------:R3:W-:Y:S01]  /*6770*/  STG.E.U16 [R20.64], R55 ;  /* 0x0000003714007986 */ /* 0x0007e2000c101506 */
[----:B0-----:R-:W-:Y:S01]  /*6780*/  PRMT R15, R68, 0x7632, R15 ;  /* 0x00007632440f7816 */ /* 0x001fe2000000000f */
[----:B------:R-:W-:Y:S02]  /*6790*/  FFMA R9, R5, 0.69314718246459960938, R100 ;  /* 0x3f31721805097823 */ /* 0x000fe40000000064 */
[----:B------:R0:W-:Y:S01]  /*67a0*/  STG.E.U16 [R22.64], R13 ;  /* 0x0000000d16007986 */ /* 0x0001e2000c101506 */
[----:B-1----:R-:W-:Y:S01]  /*67b0*/  PRMT R17, R72, 0x7632, R17 ;  /* 0x0000763248117816 */ /* 0x002fe20000000011 */
[----:B------:R-:W-:Y:S01]  /*67c0*/  FFMA R5, R3, 0.69314718246459960938, R102 ;  /* 0x3f31721803057823 */ /* 0x000fe20000000066 */
[----:B------:R-:W-:Y:S01]  /*67d0*/  SHF.L.U32 R3, R2, 0x2, RZ ;  /* 0x0000000202037819 */ /* 0x000fe200000006ff */
[----:B------:R-:W-:Y:S01]  /*67e0*/  STG.E.U16 [R26.64], R67 ;  /* 0x000000431a007986 */ /* 0x000fe2000c101506 */
[----:B--2---:R-:W-:Y:S01]  /*67f0*/  PRMT R19, R76, 0x7632, R19 ;  /* 0x000076324c137816 */ /* 0x004fe20000000013 */
[----:B------:R-:W-:Y:S01]  /*6800*/  IMAD.HI R6, R2, 0x4, RZ ;  /* 0x0000000402067827 */ /* 0x000fe200078e02ff */
[----:B------:R-:W-:Y:S01]  /*6810*/  IADD3 R2, P0, P1, R10, c[0x0][0x180], R3 ;  /* 0x000060000a027a10 */ /* 0x000fe2000791e003 */
[----:B------:R-:W-:Y:S01]  /*6820*/  STG.E.U16 [R28.64], R7 ;  /* 0x000000071c007986 */ /* 0x000fe2000c101506 */
[----:B---3--:R-:W-:-:S02]  /*6830*/  PRMT R21, R80, 0x7632, R21 ;  /* 0x0000763250157816 */ /* 0x008fc40000000015 */
[----:B------:R-:W-:Y:S01]  /*6840*/  PRMT R55, R82, 0x7632, R55 ;  /* 0x0000763252377816 */ /* 0x000fe20000000037 */
[----:B------:R1:W-:Y:S01]  /*6850*/  STG.E.U16 [R24.64], R68 ;  /* 0x0000004418007986 */ /* 0x0003e2000c101506 */
[----:B0-----:R-:W-:Y:S02]  /*6860*/  PRMT R23, R69, 0x7632, R23 ;  /* 0x0000763245177816 */ /* 0x001fe40000000017 */
[----:B------:R-:W-:Y:S01]  /*6870*/  IADD3.X R3, R121, c[0x0][0x184], R6, P0, P1 ;  /* 0x0000610079037a10 */ /* 0x000fe200007e2406 */
[----:B------:R-:W-:Y:S04]  /*6880*/  STG.E.U16 [R30.64], R15 ;  /* 0x0000000f1e007986 */ /* 0x000fe8000c101506 */
[----:B------:R-:W-:Y:S04]  /*6890*/  STG.E.U16 [R32.64], R72 ;  /* 0x0000004820007986 */ /* 0x000fe8000c101506 */
[----:B------:R-:W-:Y:S01]  /*68a0*/  STG.E.U16 [R34.64], R17 ;  /* 0x0000001122007986 */ /* 0x000fe2000c101506 */
[----:B-1----:R-:W-:-:S03]  /*68b0*/  PRMT R25, R73, 0x7632, R25 ;  /* 0x0000763249197816 */ /* 0x002fc60000000019 */
[----:B------:R-:W-:Y:S04]  /*68c0*/  STG.E.U16 [R36.64], R76 ;  /* 0x0000004c24007986 */ /* 0x000fe8000c101506 */
[----:B------:R-:W-:Y:S04]  /*68d0*/  STG.E.U16 [R38.64], R19 ;  /* 0x0000001326007986 */ /* 0x000fe8000c101506 */
[----:B------:R-:W-:Y:S04]  /*68e0*/  STG.E.U16 [R40.64], R80 ;  /* 0x0000005028007986 */ /* 0x000fe8000c101506 */
[----:B------:R0:W-:Y:S04]  /*68f0*/  STG.E.U16 [R42.64], R21 ;  /* 0x000000152a007986 */ /* 0x0001e8000c101506 */
[----:B------:R1:W-:Y:S04]  /*6900*/  STG.E.U16 [R44.64], R69 ;  /* 0x000000452c007986 */ /* 0x0003e8000c101506 */
[----:B------:R2:W-:Y:S01]  /*6910*/  STG.E.U16 [R46.64], R23 ;  /* 0x000000172e007986 */ /* 0x0005e2000c101506 */
[----:B0-----:R-:W-:-:S03]  /*6920*/  PRMT R43, R77, 0x7632, R43 ;  /* 0x000076324d2b7816 */ /* 0x001fc6000000002b */
[----:B------:R0:W-:Y:S01]  /*6930*/  STG.E.U16 [R48.64], R73 ;  /* 0x0000004930007986 */ /* 0x0001e2000c101506 */
[----:B-1----:R-:W-:-:S03]  /*6940*/  PRMT R45, R81, 0x7632, R45 ;  /* 0x00007632512d7816 */ /* 0x002fc6000000002d */
[----:B------:R-:W-:Y:S01]  /*6950*/  STG.E.U16 [R50.64], R25 ;  /* 0x0000001932007986 */ /* 0x000fe2000c101506 */
[----:B--2---:R-:W-:-:S03]  /*6960*/  PRMT R47, R70, 0x7632, R47 ;  /* 0x00007632462f7816 */ /* 0x004fc6000000002f */
[----:B------:R-:W-:Y:S04]  /*6970*/  STG.E.U16 [R84.64], R77 ;  /* 0x0000004d54007986 */ /* 0x000fe8000c101506 */
[----:B------:R-:W-:Y:S01]  /*6980*/  STG.E.U16 [R86.64], R43 ;  /* 0x0000002b56007986 */ /* 0x000fe2000c101506 */
[----:B0-----:R-:W-:-:S03]  /*6990*/  PRMT R49, R74, 0x7632, R49 ;  /* 0x000076324a317816 */ /* 0x001fc60000000031 */
[----:B------:R-:W-:Y:S04]  /*69a0*/  STG.E.U16 [R88.64], R81 ;  /* 0x0000005158007986 */ /* 0x000fe8000c101506 */
        /* <DEDUP_REMOVED lines=17> */
[----:B------:R-:W-:Y:S06]  /*6ac0*/  BAR.SYNC.DEFER_BLOCKING 0x0 ;  /* 0x0000000000007b1d */ /* 0x000fec0000010000 */
[----:B------:R-:W-:Y:S04]  /*6ad0*/  STS.64 [R118], R8 ;  /* 0x0000000876007388 */ /* 0x000fe80000000a00 */
[----:B------:R-:W-:Y:S04]  /*6ae0*/  STS.64 [R118+0x100], R4 ;  /* 0x0001000476007388 */ /* 0x000fe80000000a00 */
[----:B------:R-:W-:Y:S06]  /*6af0*/  BAR.SYNC.DEFER_BLOCKING 0x0 ;  /* 0x0000000000007b1d */ /* 0x000fec0000010000 */
[----:B------:R-:W0:Y:S04]  /*6b00*/  LDS R7, [R0] ;  /* 0x0000000000077984 */ /* 0x000e280000000800 */
[----:B0-----:R-:W-:Y:S01]  /*6b10*/  STG.E [R2.64], R7 ;  /* 0x0000000702007986 */ /* 0x001fe2000c101906 */
[----:B------:R-:W-:Y:S05]  /*6b20*/  EXIT ;  /* 0x000000000000794d */ /* 0x000fea0003800000 */
.L_x_2:
[----:B------:R-:W-:-:S00]  /*6b30*/  BRA `(.L_x_2) ;  /* 0xfffffff000007947 */ /* 0x000fc0000383ffff */
[----:B------:R-:W-:-:S00]  /*6b40*/  NOP ;  /* 0x0000000000007918 */ /* 0x000fc00000000000 */
        /* <DEDUP_REMOVED lines=11> */
.L_x_3:


//--------------------- .nv.global.init           --------------------------
	.section	.nv.global.init,"aw",@progbits
.nv.global.init:
	.type		_$_str,@object
	.size		_$_str,(.L_0 - _$_str)
_$_str:
        /*0000*/ 	.byte	0x5f, 0x5f, 0x43, 0x55, 0x44, 0x41, 0x5f, 0x46, 0x54, 0x5a, 0x00
.L_0:


//--------------------- .nv.shared.attn_fwd       --------------------------
	.section	.nv.shared.attn_fwd,"aw",@nobits
	.sectionflags	@""
	.align	16
